	.target	sm_100

	.elftype	@"ET_EXEC"


//--------------------- .note.nv.tkinfo           --------------------------
	.section	.note.nv.tkinfo,"",@"SHT_NOTE"
	.sectionflags	@"SHF_NOTE_NV_TKINFO"
	.tkinfo
        /*0018*/ 	.word	0x00000081
        /*0030*/ 	.string	""
        /*0030*/ 	.string	"ptxas"
        /*0030*/ 	.string	"Cuda compilation tools, release 12.9, V12.9.86"
        /*0030*/ 	.string	"Build cuda_12.9.r12.9/compiler.36037853_0"
        /*0030*/ 	.string	"-regUsageLevel 10 -arch sm_100f -m 64 "



//--------------------- .note.nv.cuver            --------------------------
	.section	.note.nv.cuver,"",@"SHT_NOTE"
	.sectionflags	@"SHF_NOTE_NV_CUVER"
        /*0018*/ 	.short	0x0001
        /*001a*/ 	.short	0x0064
        /*001c*/ 	.short	0x0001
        /*001e*/ 	.short	0x0000
        /*0020*/ 	.short	0x0001
        /*0022*/ 	.short	0x0000


//--------------------- .nv.info                  --------------------------
	.section	.nv.info,"",@"SHT_CUDA_INFO"
	.align	4


	//----- nvinfo : EIATTR_REGCOUNT
	.align		4
        /*0000*/ 	.byte	0x04, 0x2f
        /*0002*/ 	.short	(.L_15 - .L_14)
	.align		4
.L_14:
        /*0004*/ 	.word	index@(_ZN9deep_gemm24sm100_fp8_gemm_1d1d_implILN4cute4UMMA5MajorE0ELS3_0ELj0ELj7168ELj2048ELj128ELj64ELj128ELj1ELj128ELj128ELj128ELj7ELj128ELj128ELj1ELb0ELj112ELNS_8GemmTypeE0ELb0EN7cutlass10bfloat16_tENS_16EpilogueIdentityEEEvPijjj14CUtensorMap_stS9_S9_S9_S9_)
        /*0008*/ 	.word	0x00000037


	//----- nvinfo : EIATTR_FRAME_SIZE
	.align		4
.L_15:
        /*000c*/ 	.byte	0x04, 0x11
        /*000e*/ 	.short	(.L_17 - .L_16)
	.align		4
.L_16:
        /*0010*/ 	.word	index@($__internal_3_$__cuda_sm20_div_u16)
        /*0014*/ 	.word	0x00000000


	//----- nvinfo : EIATTR_FRAME_SIZE
	.align		4
.L_17:
        /*0018*/ 	.byte	0x04, 0x11
        /*001a*/ 	.short	(.L_19 - .L_18)
	.align		4
.L_18:
        /*001c*/ 	.word	index@($__internal_2_$__cuda_sm10x_tcgen05_guardrail_trap_unallocated_columns_being_dealloced)
        /*0020*/ 	.word	0x00000000


	//----- nvinfo : EIATTR_FRAME_SIZE
	.align		4
.L_19:
        /*0024*/ 	.byte	0x04, 0x11
        /*0026*/ 	.short	(.L_21 - .L_20)
	.align		4
.L_20:
        /*0028*/ 	.word	index@($__internal_1_$__cuda_sm10x_tcgen05_guardrail_trap_phase_invalid_during_alloc)
        /*002c*/ 	.word	0x00000000


	//----- nvinfo : EIATTR_FRAME_SIZE
	.align		4
.L_21:
        /*0030*/ 	.byte	0x04, 0x11
        /*0032*/ 	.short	(.L_23 - .L_22)
	.align		4
.L_22:
        /*0034*/ 	.word	index@($__internal_0_$__cuda_sm10x_tcgen05_guardrail_trap_col_being_dealloced_not_returned_by_alloc)
        /*0038*/ 	.word	0x00000000


	//----- nvinfo : EIATTR_FRAME_SIZE
	.align		4
.L_23:
        /*003c*/ 	.byte	0x04, 0x11
        /*003e*/ 	.short	(.L_25 - .L_24)
	.align		4
.L_24:
        /*0040*/ 	.word	index@(_ZN9deep_gemm24sm100_fp8_gemm_1d1d_implILN4cute4UMMA5MajorE0ELS3_0ELj0ELj7168ELj2048ELj128ELj64ELj128ELj1ELj128ELj128ELj128ELj7ELj128ELj128ELj1ELb0ELj112ELNS_8GemmTypeE0ELb0EN7cutlass10bfloat16_tENS_16EpilogueIdentityEEEvPijjj14CUtensorMap_stS9_S9_S9_S9_)
        /*0044*/ 	.word	0x00000000


	//----- nvinfo : EIATTR_MIN_STACK_SIZE
	.align		4
.L_25:
        /*0048*/ 	.byte	0x04, 0x12
        /*004a*/ 	.short	(.L_27 - .L_26)
	.align		4
.L_26:
        /*004c*/ 	.word	index@(_ZN9deep_gemm24sm100_fp8_gemm_1d1d_implILN4cute4UMMA5MajorE0ELS3_0ELj0ELj7168ELj2048ELj128ELj64ELj128ELj1ELj128ELj128ELj128ELj7ELj128ELj128ELj1ELb0ELj112ELNS_8GemmTypeE0ELb0EN7cutlass10bfloat16_tENS_16EpilogueIdentityEEEvPijjj14CUtensorMap_stS9_S9_S9_S9_)
        /*0050*/ 	.word	0x00000000
.L_27:


//--------------------- .nv.info._ZN9deep_gemm24sm100_fp8_gemm_1d1d_implILN4cute4UMMA5MajorE0ELS3_0ELj0ELj7168ELj2048ELj128ELj64ELj128ELj1ELj128ELj128ELj128ELj7ELj128ELj128ELj1ELb0ELj112ELNS_8GemmTypeE0ELb0EN7cutlass10bfloat16_tENS_16EpilogueIdentityEEEvPijjj14CUtensorMap_stS9_S9_S9_S9_ --------------------------
	.section	.nv.info._ZN9deep_gemm24sm100_fp8_gemm_1d1d_implILN4cute4UMMA5MajorE0ELS3_0ELj0ELj7168ELj2048ELj128ELj64ELj128ELj1ELj128ELj128ELj128ELj7ELj128ELj128ELj1ELb0ELj112ELNS_8GemmTypeE0ELb0EN7cutlass10bfloat16_tENS_16EpilogueIdentityEEEvPijjj14CUtensorMap_stS9_S9_S9_S9_,"",@"SHT_CUDA_INFO"
	.sectionflags	@""
	.align	4


	//----- nvinfo : EIATTR_CUDA_API_VERSION
	.align		4
        /*0000*/ 	.byte	0x04, 0x37
        /*0002*/ 	.short	(.L_29 - .L_28)
.L_28:
        /*0004*/ 	.word	0x00000081


	//----- nvinfo : EIATTR_KPARAM_INFO
	.align		4
.L_29:
        /*0008*/ 	.byte	0x04, 0x17
        /*000a*/ 	.short	(.L_31 - .L_30)
.L_30:
        /*000c*/ 	.word	0x00000000
        /*0010*/ 	.short	0x0008
        /*0012*/ 	.short	0x0240
        /*0014*/ 	.byte	0x00, 0xf0, 0x01, 0x02


	//----- nvinfo : EIATTR_KPARAM_INFO
	.align		4
.L_31:
        /*0018*/ 	.byte	0x04, 0x17
        /*001a*/ 	.short	(.L_33 - .L_32)
.L_32:
        /*001c*/ 	.word	0x00000000
        /*0020*/ 	.short	0x0007
        /*0022*/ 	.short	0x01c0
        /*0024*/ 	.byte	0x00, 0xf0, 0x01, 0x02


	//----- nvinfo : EIATTR_KPARAM_INFO
	.align		4
.L_33:
        /*0028*/ 	.byte	0x04, 0x17
        /*002a*/ 	.short	(.L_35 - .L_34)
.L_34:
        /*002c*/ 	.word	0x00000000
        /*0030*/ 	.short	0x0006
        /*0032*/ 	.short	0x0140
        /*0034*/ 	.byte	0x00, 0xf0, 0x01, 0x02


	//----- nvinfo : EIATTR_KPARAM_INFO
	.align		4
.L_35:
        /*0038*/ 	.byte	0x04, 0x17
        /*003a*/ 	.short	(.L_37 - .L_36)
.L_36:
        /*003c*/ 	.word	0x00000000
        /*0040*/ 	.short	0x0005
        /*0042*/ 	.short	0x00c0
        /*0044*/ 	.byte	0x00, 0xf0, 0x01, 0x02


	//----- nvinfo : EIATTR_KPARAM_INFO
	.align		4
.L_37:
        /*0048*/ 	.byte	0x04, 0x17
        /*004a*/ 	.short	(.L_39 - .L_38)
.L_38:
        /*004c*/ 	.word	0x00000000
        /*0050*/ 	.short	0x0004
        /*0052*/ 	.short	0x0040
        /*0054*/ 	.byte	0x00, 0xf0, 0x01, 0x02


	//----- nvinfo : EIATTR_KPARAM_INFO
	.align		4
.L_39:
        /*0058*/ 	.byte	0x04, 0x17
        /*005a*/ 	.short	(.L_41 - .L_40)
.L_40:
        /*005c*/ 	.word	0x00000000
        /*0060*/ 	.short	0x0003
        /*0062*/ 	.short	0x0010
        /*0064*/ 	.byte	0x00, 0xf0, 0x11, 0x00


	//----- nvinfo : EIATTR_KPARAM_INFO
	.align		4
.L_41:
        /*0068*/ 	.byte	0x04, 0x17
        /*006a*/ 	.short	(.L_43 - .L_42)
.L_42:
        /*006c*/ 	.word	0x00000000
        /*0070*/ 	.short	0x0002
        /*0072*/ 	.short	0x000c
        /*0074*/ 	.byte	0x00, 0xf0, 0x11, 0x00


	//----- nvinfo : EIATTR_KPARAM_INFO
	.align		4
.L_43:
        /*0078*/ 	.byte	0x04, 0x17
        /*007a*/ 	.short	(.L_45 - .L_44)
.L_44:
        /*007c*/ 	.word	0x00000000
        /*0080*/ 	.short	0x0001
        /*0082*/ 	.short	0x0008
        /*0084*/ 	.byte	0x00, 0xf0, 0x11, 0x00


	//----- nvinfo : EIATTR_KPARAM_INFO
	.align		4
.L_45:
        /*0088*/ 	.byte	0x04, 0x17
        /*008a*/ 	.short	(.L_47 - .L_46)
.L_46:
        /*008c*/ 	.word	0x00000000
        /*0090*/ 	.short	0x0000
        /*0092*/ 	.short	0x0000
        /*0094*/ 	.byte	0x00, 0xf5, 0x21, 0x00


	//----- nvinfo : EIATTR_AT_ENTRY_FRAGMENTS
	.align		4
.L_47:
        /*0098*/ 	.byte	0x04, 0x4f
        /*009a*/ 	.short	(.L_49 - .L_48)


	//   ....[0]....
.L_48:
        /*009c*/ 	.word	0x00000004


	//----- nvinfo : EIATTR_RESERVED_SMEM_USED
	.align		4
.L_49:
        /*00a0*/ 	.byte	0x01, 0x41
	.zero		2


	//----- nvinfo : EIATTR_SPARSE_MMA_MASK
	.align		4
        /*00a4*/ 	.byte	0x03, 0x50
        /*00a6*/ 	.short	0x0000


	//----- nvinfo : EIATTR_TCGEN05_1CTA_USED
	.align		4
        /*00a8*/ 	.byte	0x01, 0x51
	.zero		2


	//----- nvinfo : EIATTR_MAXREG_COUNT
	.align		4
        /*00ac*/ 	.byte	0x03, 0x1b
        /*00ae*/ 	.short	0x00ff


	//----- nvinfo : EIATTR_NUM_BARRIERS
	.align		4
        /*00b0*/ 	.byte	0x02, 0x4c
        /*00b2*/ 	.byte	0x09
	.zero		1


	//----- nvinfo : EIATTR_INT_WARP_WIDE_INSTR_OFFSETS
	.align		4
        /*00b4*/ 	.byte	0x04, 0x31
        /*00b6*/ 	.short	(.L_51 - .L_50)


	//   ....[0]....
.L_50:
        /*00b8*/ 	.word	0x00004c30


	//   ....[1]....
        /*00bc*/ 	.word	0x00004c50


	//----- nvinfo : EIATTR_COOP_GROUP_MASK_REGIDS
	.align		4
.L_51:
        /*00c0*/ 	.byte	0x04, 0x29
        /*00c2*/ 	.short	(.L_53 - .L_52)


	//   ....[0]....
.L_52:
        /*00c4*/ 	.word	0xffffffff


	//   ....[1]....
        /*00c8*/ 	.word	0xffffffff


	//   ....[2]....
        /*00cc*/ 	.word	0xffffffff


	//   ....[3]....
        /*00d0*/ 	.word	0xffffffff


	//   ....[4]....
        /*00d4*/ 	.word	0xffffffff


	//   ....[5]....
        /*00d8*/ 	.word	0xffffffff


	//   ....[6]....
        /*00dc*/ 	.word	0xffffffff


	//   ....[7]....
        /*00e0*/ 	.word	0xffffffff


	//   ....[8]....
        /*00e4*/ 	.word	0xffffffff


	//   ....[9]....
        /*00e8*/ 	.word	0xffffffff


	//   ....[10]....
        /*00ec*/ 	.word	0xffffffff


	//   ....[11]....
        /*00f0*/ 	.word	0xffffffff


	//   ....[12]....
        /*00f4*/ 	.word	0xffffffff


	//----- nvinfo : EIATTR_COOP_GROUP_INSTR_OFFSETS
	.align		4
.L_53:
        /*00f8*/ 	.byte	0x04, 0x28
        /*00fa*/ 	.short	(.L_55 - .L_54)


	//   ....[0]....
.L_54:
        /*00fc*/ 	.word	0x00000030


	//   ....[1]....
        /*0100*/ 	.word	0x00000500


	//   ....[2]....
        /*0104*/ 	.word	0x000007c0


	//   ....[3]....
        /*0108*/ 	.word	0x00000c50


	//   ....[4]....
        /*010c*/ 	.word	0x00000ce0


	//   ....[5]....
        /*0110*/ 	.word	0x000012c0


	//   ....[6]....
        /*0114*/ 	.word	0x000012e0


	//   ....[7]....
        /*0118*/ 	.word	0x00001300


	//   ....[8]....
        /*011c*/ 	.word	0x00001550


	//   ....[9]....
        /*0120*/ 	.word	0x00001580


	//   ....[10]....
        /*0124*/ 	.word	0x000015a0


	//   ....[11]....
        /*0128*/ 	.word	0x00004b50


	//   ....[12]....
        /*012c*/ 	.word	0x00004d10


	//----- nvinfo : EIATTR_VRC_CTA_INIT_COUNT
	.align		4
.L_55:
        /*0130*/ 	.byte	0x02, 0x4a
        /*0132*/ 	.byte	0x80
	.zero		1


	//----- nvinfo : EIATTR_MBARRIER_INSTR_OFFSETS
	.align		4
        /*0134*/ 	.byte	0x04, 0x39
        /*0136*/ 	.short	(.L_57 - .L_56)


	//   ....[0]....
.L_56:
        /*0138*/ 	.word	0x00000330
        /*013c*/ 	.word	0x000000ff
        /*0140*/ 	.word	0x00033c00
        /*0144*/ 	.short	0x0100
        /*0146*/ 	.byte	0x05
	.zero		1


	//   ....[1]....
        /*0148*/ 	.word	0x00000340
        /*014c*/ 	.word	0x000000ff
        /*0150*/ 	.word	0x00033c38
        /*0154*/ 	.short	0x0100
        /*0156*/ 	.byte	0x05
	.zero		1


	//   ....[2]....
        /*0158*/ 	.word	0x00000350
        /*015c*/ 	.word	0x000000ff
        /*0160*/ 	.word	0x00033c70
        /*0164*/ 	.short	0x0100
        /*0166*/ 	.byte	0x05
	.zero		1


	//   ....[3]....
        /*0168*/ 	.word	0x00000360
        /*016c*/ 	.word	0x000000ff
        /*0170*/ 	.word	0x00033c08
        /*0174*/ 	.short	0x0100
        /*0176*/ 	.byte	0x05
	.zero		1


	//   ....[4]....
        /*0178*/ 	.word	0x00000370
        /*017c*/ 	.word	0x000000ff
        /*0180*/ 	.word	0x00033c40
        /*0184*/ 	.short	0x0100
        /*0186*/ 	.byte	0x05
	.zero		1


	//   ....[5]....
        /*0188*/ 	.word	0x00000380
        /*018c*/ 	.word	0x000000ff
        /*0190*/ 	.word	0x00033c78
        /*0194*/ 	.short	0x0100
        /*0196*/ 	.byte	0x05
	.zero		1


	//   ....[6]....
        /*0198*/ 	.word	0x00000390
        /*019c*/ 	.word	0x000000ff
        /*01a0*/ 	.word	0x00033c10
        /*01a4*/ 	.short	0x0100
        /*01a6*/ 	.byte	0x05
	.zero		1


	//   ....[7]....
        /*01a8*/ 	.word	0x000003a0
        /*01ac*/ 	.word	0x000000ff
        /*01b0*/ 	.word	0x00033c48
        /*01b4*/ 	.short	0x0100
        /*01b6*/ 	.byte	0x05
	.zero		1


	//   ....[8]....
        /*01b8*/ 	.word	0x000003b0
        /*01bc*/ 	.word	0x000000ff
        /*01c0*/ 	.word	0x00033c80
        /*01c4*/ 	.short	0x0100
        /*01c6*/ 	.byte	0x05
	.zero		1


	//   ....[9]....
        /*01c8*/ 	.word	0x000003c0
        /*01cc*/ 	.word	0x000000ff
        /*01d0*/ 	.word	0x00033c18
        /*01d4*/ 	.short	0x0100
        /*01d6*/ 	.byte	0x05
	.zero		1


	//   ....[10]....
        /*01d8*/ 	.word	0x000003d0
        /*01dc*/ 	.word	0x000000ff
        /*01e0*/ 	.word	0x00033c50
        /*01e4*/ 	.short	0x0100
        /*01e6*/ 	.byte	0x05
	.zero		1


	//   ....[11]....
        /*01e8*/ 	.word	0x000003e0
        /*01ec*/ 	.word	0x000000ff
        /*01f0*/ 	.word	0x00033c88
        /*01f4*/ 	.short	0x0100
        /*01f6*/ 	.byte	0x05
	.zero		1


	//   ....[12]....
        /*01f8*/ 	.word	0x000003f0
        /*01fc*/ 	.word	0x000000ff
        /*0200*/ 	.word	0x00033c20
        /*0204*/ 	.short	0x0100
        /*0206*/ 	.byte	0x05
	.zero		1


	//   ....[13]....
        /*0208*/ 	.word	0x00000400
        /*020c*/ 	.word	0x000000ff
        /*0210*/ 	.word	0x00033c58
        /*0214*/ 	.short	0x0100
        /*0216*/ 	.byte	0x05
	.zero		1


	//   ....[14]....
        /*0218*/ 	.word	0x00000410
        /*021c*/ 	.word	0x000000ff
        /*0220*/ 	.word	0x00033c90
        /*0224*/ 	.short	0x0100
        /*0226*/ 	.byte	0x05
	.zero		1


	//   ....[15]....
        /*0228*/ 	.word	0x00000420
        /*022c*/ 	.word	0x000000ff
        /*0230*/ 	.word	0x00033c28
        /*0234*/ 	.short	0x0100
        /*0236*/ 	.byte	0x05
	.zero		1


	//   ....[16]....
        /*0238*/ 	.word	0x00000430
        /*023c*/ 	.word	0x000000ff
        /*0240*/ 	.word	0x00033c60
        /*0244*/ 	.short	0x0100
        /*0246*/ 	.byte	0x05
	.zero		1


	//   ....[17]....
        /*0248*/ 	.word	0x00000440
        /*024c*/ 	.word	0x000000ff
        /*0250*/ 	.word	0x00033c98
        /*0254*/ 	.short	0x0100
        /*0256*/ 	.byte	0x05
	.zero		1


	//   ....[18]....
        /*0258*/ 	.word	0x00000450
        /*025c*/ 	.word	0x000000ff
        /*0260*/ 	.word	0x00033c30
        /*0264*/ 	.short	0x0100
        /*0266*/ 	.byte	0x05
	.zero		1


	//   ....[19]....
        /*0268*/ 	.word	0x00000460
        /*026c*/ 	.word	0x000000ff
        /*0270*/ 	.word	0x00033c68
        /*0274*/ 	.short	0x0100
        /*0276*/ 	.byte	0x05
	.zero		1


	//   ....[20]....
        /*0278*/ 	.word	0x00000470
        /*027c*/ 	.word	0x000000ff
        /*0280*/ 	.word	0x00033ca0
        /*0284*/ 	.short	0x0100
        /*0286*/ 	.byte	0x05
	.zero		1


	//   ....[21]....
        /*0288*/ 	.word	0x00000480
        /*028c*/ 	.word	0x000000ff
        /*0290*/ 	.word	0x00033ca8
        /*0294*/ 	.short	0x0100
        /*0296*/ 	.byte	0x05
	.zero		1


	//   ....[22]....
        /*0298*/ 	.word	0x00000490
        /*029c*/ 	.word	0x000000ff
        /*02a0*/ 	.word	0x00033cb8
        /*02a4*/ 	.short	0x0100
        /*02a6*/ 	.byte	0x05
	.zero		1


	//   ....[23]....
        /*02a8*/ 	.word	0x000004a0
        /*02ac*/ 	.word	0x000000ff
        /*02b0*/ 	.word	0x00033cb0
        /*02b4*/ 	.short	0x0100
        /*02b6*/ 	.byte	0x05
	.zero		1


	//   ....[24]....
        /*02b8*/ 	.word	0x000004b0
        /*02bc*/ 	.word	0x000000ff
        /*02c0*/ 	.word	0x00033cc0
        /*02c4*/ 	.short	0x0100
        /*02c6*/ 	.byte	0x05
	.zero		1


	//   ....[25]....
        /*02c8*/ 	.word	0x00000ad0
        /*02cc*/ 	.word	0x00000006
        /*02d0*/ 	.word	0x00033c00
        /*02d4*/ 	.short	0x010a
        /*02d6*/ 	.byte	0xff
	.zero		1


	//   ....[26]....
        /*02d8*/ 	.word	0x00000d50
        /*02dc*/ 	.word	0x00000004
        /*02e0*/ 	.word	0x00000000
        /*02e4*/ 	.short	0x0101
        /*02e6*/ 	.byte	0xff
	.zero		1


	//   ....[27]....
        /*02e8*/ 	.word	0x00000d60
        /*02ec*/ 	.word	0x00000002
        /*02f0*/ 	.word	0x00033c00
        /*02f4*/ 	.short	0x010a
        /*02f6*/ 	.byte	0xff
	.zero		1


	//   ....[28]....
        /*02f8*/ 	.word	0x00000e00
        /*02fc*/ 	.word	0x00000002
        /*0300*/ 	.word	0x00000000
        /*0304*/ 	.short	0x0101
        /*0306*/ 	.byte	0xff
	.zero		1


	//   ....[29]....
        /*0308*/ 	.word	0x00001110
        /*030c*/ 	.word	0x00000000
        /*0310*/ 	.word	0x00033cb8
        /*0314*/ 	.short	0x010a
        /*0316*/ 	.byte	0x08
	.zero		1


	//   ....[30]....
        /*0318*/ 	.word	0x000011b0
        /*031c*/ 	.word	0x000000ff
        /*0320*/ 	.word	0x00033c70
        /*0324*/ 	.short	0x010a
        /*0326*/ 	.byte	0x0d
	.zero		1


	//   ....[31]....
        /*0328*/ 	.word	0x00001520
        /*032c*/ 	.word	0x000000ff
        /*0330*/ 	.word	0x00033c70
        /*0334*/ 	.short	0x010a
        /*0336*/ 	.byte	0x09
	.zero		1


	//   ....[32]....
        /*0338*/ 	.word	0x00001b40
        /*033c*/ 	.word	0x00000006
        /*0340*/ 	.word	0x00000038
        /*0344*/ 	.short	0x010a
        /*0346*/ 	.byte	0xff
	.zero		1


	//   ....[33]....
        /*0348*/ 	.word	0x00001f80
        /*034c*/ 	.word	0x00000002
        /*0350*/ 	.word	0x00000038
        /*0354*/ 	.short	0x010a
        /*0356*/ 	.byte	0xff
	.zero		1


	//   ....[34]....
        /*0358*/ 	.word	0x00002190
        /*035c*/ 	.word	0x00000004
        /*0360*/ 	.word	0x00000038
        /*0364*/ 	.short	0x010a
        /*0366*/ 	.byte	0xff
	.zero		1


	//   ....[35]....
        /*0368*/ 	.word	0x00002390
        /*036c*/ 	.word	0x00000002
        /*0370*/ 	.word	0x00000038
        /*0374*/ 	.short	0x010a
        /*0376*/ 	.byte	0xff
	.zero		1


	//   ....[36]....
        /*0378*/ 	.word	0x000025b0
        /*037c*/ 	.word	0x00000006
        /*0380*/ 	.word	0x00000038
        /*0384*/ 	.short	0x010a
        /*0386*/ 	.byte	0xff
	.zero		1


	//   ....[37]....
        /*0388*/ 	.word	0x000028b0
        /*038c*/ 	.word	0x00000002
        /*0390*/ 	.word	0x00000038
        /*0394*/ 	.short	0x010a
        /*0396*/ 	.byte	0xff
	.zero		1


	//   ....[38]....
        /*0398*/ 	.word	0x00002a90
        /*039c*/ 	.word	0x00000004
        /*03a0*/ 	.word	0x00000038
        /*03a4*/ 	.short	0x010a
        /*03a6*/ 	.byte	0xff
	.zero		1


	//   ....[39]....
        /*03a8*/ 	.word	0x00002c90
        /*03ac*/ 	.word	0x00000002
        /*03b0*/ 	.word	0x00000038
        /*03b4*/ 	.short	0x010a
        /*03b6*/ 	.byte	0xff
	.zero		1


	//   ....[40]....
        /*03b8*/ 	.word	0x00002eb0
        /*03bc*/ 	.word	0x00000006
        /*03c0*/ 	.word	0x00000038
        /*03c4*/ 	.short	0x010a
        /*03c6*/ 	.byte	0xff
	.zero		1


	//   ....[41]....
        /*03c8*/ 	.word	0x000031b0
        /*03cc*/ 	.word	0x00000002
        /*03d0*/ 	.word	0x00000038
        /*03d4*/ 	.short	0x010a
        /*03d6*/ 	.byte	0xff
	.zero		1


	//   ....[42]....
        /*03d8*/ 	.word	0x00003390
        /*03dc*/ 	.word	0x00000004
        /*03e0*/ 	.word	0x00000038
        /*03e4*/ 	.short	0x010a
        /*03e6*/ 	.byte	0xff
	.zero		1


	//   ....[43]....
        /*03e8*/ 	.word	0x00003590
        /*03ec*/ 	.word	0x00000002
        /*03f0*/ 	.word	0x00000038
        /*03f4*/ 	.short	0x010a
        /*03f6*/ 	.byte	0xff
	.zero		1


	//   ....[44]....
        /*03f8*/ 	.word	0x000037b0
        /*03fc*/ 	.word	0x00000004
        /*0400*/ 	.word	0x00000038
        /*0404*/ 	.short	0x010a
        /*0406*/ 	.byte	0xff
	.zero		1


	//   ....[45]....
        /*0408*/ 	.word	0x00003a90
        /*040c*/ 	.word	0x00000002
        /*0410*/ 	.word	0x00000038
        /*0414*/ 	.short	0x010a
        /*0416*/ 	.byte	0xff
	.zero		1


	//   ....[46]....
        /*0418*/ 	.word	0x00003c90
        /*041c*/ 	.word	0x00000004
        /*0420*/ 	.word	0x00000038
        /*0424*/ 	.short	0x010a
        /*0426*/ 	.byte	0xff
	.zero		1


	//   ....[47]....
        /*0428*/ 	.word	0x00003e60
        /*042c*/ 	.word	0x00000002
        /*0430*/ 	.word	0x00000038
        /*0434*/ 	.short	0x010a
        /*0436*/ 	.byte	0xff
	.zero		1


	//   ....[48]....
        /*0438*/ 	.word	0x00004320
        /*043c*/ 	.word	0x00000002
        /*0440*/ 	.word	0x00033ca8
        /*0444*/ 	.short	0x010a
        /*0446*/ 	.byte	0xff
	.zero		1


	//   ....[49]....
        /*0448*/ 	.word	0x00004850
        /*044c*/ 	.word	0x00000002
        /*0450*/ 	.word	0x00000000
        /*0454*/ 	.short	0x0101
        /*0456*/ 	.byte	0xff
	.zero		1


	//   ....[50]....
        /*0458*/ 	.word	0x00004d40
        /*045c*/ 	.word	0x00000006
        /*0460*/ 	.word	0x00033c00
        /*0464*/ 	.short	0x010a
        /*0466*/ 	.byte	0xff
	.zero		1


	//   ....[51]....
        /*0468*/ 	.word	0x00004da0
        /*046c*/ 	.word	0x00000002
        /*0470*/ 	.word	0x00033c00
        /*0474*/ 	.short	0x010a
        /*0476*/ 	.byte	0xff
	.zero		1


	//   ....[52]....
        /*0478*/ 	.word	0x00004e20
        /*047c*/ 	.word	0x00000000
        /*0480*/ 	.word	0x00033cb8
        /*0484*/ 	.short	0x010a
        /*0486*/ 	.byte	0xff
	.zero		1


	//   ....[53]....
        /*0488*/ 	.word	0x00004e90
        /*048c*/ 	.word	0x00000002
        /*0490*/ 	.word	0x00033c70
        /*0494*/ 	.short	0x010a
        /*0496*/ 	.byte	0xff
	.zero		1


	//   ....[54]....
        /*0498*/ 	.word	0x00004f00
        /*049c*/ 	.word	0x00000000
        /*04a0*/ 	.word	0x00033c70
        /*04a4*/ 	.short	0x010a
        /*04a6*/ 	.byte	0xff
	.zero		1


	//   ....[55]....
        /*04a8*/ 	.word	0x00004f70
        /*04ac*/ 	.word	0x00000006
        /*04b0*/ 	.word	0x00000038
        /*04b4*/ 	.short	0x010a
        /*04b6*/ 	.byte	0xff
	.zero		1


	//   ....[56]....
        /*04b8*/ 	.word	0x00004fe0
        /*04bc*/ 	.word	0x00000002
        /*04c0*/ 	.word	0x00000038
        /*04c4*/ 	.short	0x010a
        /*04c6*/ 	.byte	0xff
	.zero		1


	//   ....[57]....
        /*04c8*/ 	.word	0x00005050
        /*04cc*/ 	.word	0x00000004
        /*04d0*/ 	.word	0x00000038
        /*04d4*/ 	.short	0x010a
        /*04d6*/ 	.byte	0xff
	.zero		1


	//   ....[58]....
        /*04d8*/ 	.word	0x000050b0
        /*04dc*/ 	.word	0x00000002
        /*04e0*/ 	.word	0x00000038
        /*04e4*/ 	.short	0x010a
        /*04e6*/ 	.byte	0xff
	.zero		1


	//   ....[59]....
        /*04e8*/ 	.word	0x00005110
        /*04ec*/ 	.word	0x00000006
        /*04f0*/ 	.word	0x00000038
        /*04f4*/ 	.short	0x010a
        /*04f6*/ 	.byte	0xff
	.zero		1


	//   ....[60]....
        /*04f8*/ 	.word	0x00005180
        /*04fc*/ 	.word	0x00000002
        /*0500*/ 	.word	0x00000038
        /*0504*/ 	.short	0x010a
        /*0506*/ 	.byte	0xff
	.zero		1


	//   ....[61]....
        /*0508*/ 	.word	0x000051e0
        /*050c*/ 	.word	0x00000004
        /*0510*/ 	.word	0x00000038
        /*0514*/ 	.short	0x010a
        /*0516*/ 	.byte	0xff
	.zero		1


	//   ....[62]....
        /*0518*/ 	.word	0x00005240
        /*051c*/ 	.word	0x00000002
        /*0520*/ 	.word	0x00000038
        /*0524*/ 	.short	0x010a
        /*0526*/ 	.byte	0xff
	.zero		1


	//   ....[63]....
        /*0528*/ 	.word	0x000052a0
        /*052c*/ 	.word	0x00000006
        /*0530*/ 	.word	0x00000038
        /*0534*/ 	.short	0x010a
        /*0536*/ 	.byte	0xff
	.zero		1


	//   ....[64]....
        /*0538*/ 	.word	0x00005310
        /*053c*/ 	.word	0x00000002
        /*0540*/ 	.word	0x00000038
        /*0544*/ 	.short	0x010a
        /*0546*/ 	.byte	0xff
	.zero		1


	//   ....[65]....
        /*0548*/ 	.word	0x00005370
        /*054c*/ 	.word	0x00000004
        /*0550*/ 	.word	0x00000038
        /*0554*/ 	.short	0x010a
        /*0556*/ 	.byte	0xff
	.zero		1


	//   ....[66]....
        /*0558*/ 	.word	0x000053d0
        /*055c*/ 	.word	0x00000002
        /*0560*/ 	.word	0x00000038
        /*0564*/ 	.short	0x010a
        /*0566*/ 	.byte	0xff
	.zero		1


	//   ....[67]....
        /*0568*/ 	.word	0x00005430
        /*056c*/ 	.word	0x00000004
        /*0570*/ 	.word	0x00000038
        /*0574*/ 	.short	0x010a
        /*0576*/ 	.byte	0xff
	.zero		1


	//   ....[68]....
        /*0578*/ 	.word	0x000054a0
        /*057c*/ 	.word	0x00000002
        /*0580*/ 	.word	0x00000038
        /*0584*/ 	.short	0x010a
        /*0586*/ 	.byte	0xff
	.zero		1


	//   ....[69]....
        /*0588*/ 	.word	0x00005510
        /*058c*/ 	.word	0x00000004
        /*0590*/ 	.word	0x00000038
        /*0594*/ 	.short	0x010a
        /*0596*/ 	.byte	0xff
	.zero		1


	//   ....[70]....
        /*0598*/ 	.word	0x00005580
        /*059c*/ 	.word	0x00000002
        /*05a0*/ 	.word	0x00000038
        /*05a4*/ 	.short	0x010a
        /*05a6*/ 	.byte	0xff
	.zero		1


	//   ....[71]....
        /*05a8*/ 	.word	0x000055e0
        /*05ac*/ 	.word	0x00000002
        /*05b0*/ 	.word	0x00033ca8
        /*05b4*/ 	.short	0x010a
        /*05b6*/ 	.byte	0xff
	.zero		1


	//----- nvinfo : EIATTR_NUM_MBARRIERS
	.align		4
.L_57:
        /*05b8*/ 	.byte	0x03, 0x38
        /*05ba*/ 	.short	0x0019


	//----- nvinfo : EIATTR_EXIT_INSTR_OFFSETS
	.align		4
        /*05bc*/ 	.byte	0x04, 0x1c
        /*05be*/ 	.short	(.L_59 - .L_58)


	//   ....[0]....
.L_58:
        /*05c0*/ 	.word	0x000008c0


	//   ....[1]....
        /*05c4*/ 	.word	0x00000e50


	//   ....[2]....
        /*05c8*/ 	.word	0x00000f40


	//   ....[3]....
        /*05cc*/ 	.word	0x000018a0


	//   ....[4]....
        /*05d0*/ 	.word	0x00001910


	//   ....[5]....
        /*05d4*/ 	.word	0x00004040


	//   ....[6]....
        /*05d8*/ 	.word	0x000040a0


	//   ....[7]....
        /*05dc*/ 	.word	0x00004b30


	//   ....[8]....
        /*05e0*/ 	.word	0x00004d20


	//----- nvinfo : EIATTR_MAX_THREADS
	.align		4
.L_59:
        /*05e4*/ 	.byte	0x04, 0x05
        /*05e6*/ 	.short	(.L_61 - .L_60)
.L_60:
        /*05e8*/ 	.word	0x00000100
        /*05ec*/ 	.word	0x00000001
        /*05f0*/ 	.word	0x00000001


	//----- nvinfo : EIATTR_CRS_STACK_SIZE
	.align		4
.L_61:
        /*05f4*/ 	.byte	0x04, 0x1e
        /*05f6*/ 	.short	(.L_63 - .L_62)
.L_62:
        /*05f8*/ 	.word	0x00000000


	//----- nvinfo : EIATTR_CBANK_PARAM_SIZE
	.align		4
.L_63:
        /*05fc*/ 	.byte	0x03, 0x19
        /*05fe*/ 	.short	0x02c0


	//----- nvinfo : EIATTR_PARAM_CBANK
	.align		4
        /*0600*/ 	.byte	0x04, 0x0a
        /*0602*/ 	.short	(.L_65 - .L_64)
	.align		4
.L_64:
        /*0604*/ 	.word	index@(.nv.constant0._ZN9deep_gemm24sm100_fp8_gemm_1d1d_implILN4cute4UMMA5MajorE0ELS3_0ELj0ELj7168ELj2048ELj128ELj64ELj128ELj1ELj128ELj128ELj128ELj7ELj128ELj128ELj1ELb0ELj112ELNS_8GemmTypeE0ELb0EN7cutlass10bfloat16_tENS_16EpilogueIdentityEEEvPijjj14CUtensorMap_stS9_S9_S9_S9_)
        /*0608*/ 	.short	0x0380
        /*060a*/ 	.short	0x02c0


	//----- nvinfo : EIATTR_SW_WAR
	.align		4
.L_65:
        /*060c*/ 	.byte	0x04, 0x36
        /*060e*/ 	.short	(.L_67 - .L_66)
.L_66:
        /*0610*/ 	.word	0x00000008
.L_67:


//--------------------- .nv.compat                --------------------------
	.section	.nv.compat,"",@"SHT_CUDA_COMPAT_INFO"
	.align	4
        /*0000*/ 	.byte	0x02, 0x02, 0x02, 0x00, 0x02, 0x05, 0x05, 0x00, 0x02, 0x03, 0x01, 0x00, 0x02, 0x06, 0x01, 0x00


//--------------------- .nv.callgraph             --------------------------
	.section	.nv.callgraph,"",@"SHT_CUDA_CALLGRAPH"
	.align	4
	.sectionentsize	8
	.align		4
        /*0000*/ 	.word	0x00000000
	.align		4
        /*0004*/ 	.word	0xffffffff
	.align		4
        /*0008*/ 	.word	0x00000000
	.align		4
        /*000c*/ 	.word	0xfffffffe
	.align		4
        /*0010*/ 	.word	0x00000000
	.align		4
        /*0014*/ 	.word	0xfffffffd
	.align		4
        /*0018*/ 	.word	0x00000000
	.align		4
        /*001c*/ 	.word	0xfffffffc


//--------------------- .nv.constant4             --------------------------
	.section	.nv.constant4,"a",@progbits
	.align	8
	.align		8
.nv.constant4:
        /*0000*/ 	.dword	_ZN47_INTERNAL_61c403c3_9_kernel_cu_19c49083_28964304cuda3std3__45__cpo5beginE
	.align		8
        /*0008*/ 	.dword	_ZN47_INTERNAL_61c403c3_9_kernel_cu_19c49083_28964304cuda3std3__45__cpo3endE
	.align		8
        /*0010*/ 	.dword	_ZN47_INTERNAL_61c403c3_9_kernel_cu_19c49083_28964304cuda3std3__45__cpo6cbeginE
	.align		8
        /*0018*/ 	.dword	_ZN47_INTERNAL_61c403c3_9_kernel_cu_19c49083_28964304cuda3std3__45__cpo4cendE
	.align		8
        /*0020*/ 	.dword	_ZN47_INTERNAL_61c403c3_9_kernel_cu_19c49083_28964304cuda3std3__449_GLOBAL__N__61c403c3_9_kernel_cu_19c49083_28964306ignoreE
	.align		8
        /*0028*/ 	.dword	_ZN47_INTERNAL_61c403c3_9_kernel_cu_19c49083_28964304cuda3std3__419piecewise_constructE
	.align		8
        /*0030*/ 	.dword	_ZN47_INTERNAL_61c403c3_9_kernel_cu_19c49083_28964304cuda3std3__48in_placeE
	.align		8
        /*0038*/ 	.dword	_ZN47_INTERNAL_61c403c3_9_kernel_cu_19c49083_28964304cuda3std6ranges3__45__cpo4swapE
	.align		8
        /*0040*/ 	.dword	_ZN47_INTERNAL_61c403c3_9_kernel_cu_19c49083_28964304cuda3std6ranges3__45__cpo9iter_moveE
	.align		8
        /*0048*/ 	.dword	_ZN47_INTERNAL_61c403c3_9_kernel_cu_19c49083_28964304cute7productE
	.align		8
        /*0050*/ 	.dword	_ZN47_INTERNAL_61c403c3_9_kernel_cu_19c49083_28964304cute1_E


//--------------------- .text._ZN9deep_gemm24sm100_fp8_gemm_1d1d_implILN4cute4UMMA5MajorE0ELS3_0ELj0ELj7168ELj2048ELj128ELj64ELj128ELj1ELj128ELj128ELj128ELj7ELj128ELj128ELj1ELb0ELj112ELNS_8GemmTypeE0ELb0EN7cutlass10bfloat16_tENS_16EpilogueIdentityEEEvPijjj14CUtensorMap_stS9_S9_S9_S9_ --------------------------
	.section	.text._ZN9deep_gemm24sm100_fp8_gemm_1d1d_implILN4cute4UMMA5MajorE0ELS3_0ELj0ELj7168ELj2048ELj128ELj64ELj128ELj1ELj128ELj128ELj128ELj7ELj128ELj128ELj1ELb0ELj112ELNS_8GemmTypeE0ELb0EN7cutlass10bfloat16_tENS_16EpilogueIdentityEEEvPijjj14CUtensorMap_stS9_S9_S9_S9_,"ax",@progbits
	.align	128
        .global         _ZN9deep_gemm24sm100_fp8_gemm_1d1d_implILN4cute4UMMA5MajorE0ELS3_0ELj0ELj7168ELj2048ELj128ELj64ELj128ELj1ELj128ELj128ELj128ELj7ELj128ELj128ELj1ELb0ELj112ELNS_8GemmTypeE0ELb0EN7cutlass10bfloat16_tENS_16EpilogueIdentityEEEvPijjj14CUtensorMap_stS9_S9_S9_S9_
        .type           _ZN9deep_gemm24sm100_fp8_gemm_1d1d_implILN4cute4UMMA5MajorE0ELS3_0ELj0ELj7168ELj2048ELj128ELj64ELj128ELj1ELj128ELj128ELj128ELj7ELj128ELj128ELj1ELb0ELj112ELNS_8GemmTypeE0ELb0EN7cutlass10bfloat16_tENS_16EpilogueIdentityEEEvPijjj14CUtensorMap_stS9_S9_S9_S9_,@function
        .size           _ZN9deep_gemm24sm100_fp8_gemm_1d1d_implILN4cute4UMMA5MajorE0ELS3_0ELj0ELj7168ELj2048ELj128ELj64ELj128ELj1ELj128ELj128ELj128ELj7ELj128ELj128ELj1ELb0ELj112ELNS_8GemmTypeE0ELb0EN7cutlass10bfloat16_tENS_16EpilogueIdentityEEEvPijjj14CUtensorMap_stS9_S9_S9_S9_,(.L_x_101 - _ZN9deep_gemm24sm100_fp8_gemm_1d1d_implILN4cute4UMMA5MajorE0ELS3_0ELj0ELj7168ELj2048ELj128ELj64ELj128ELj1ELj128ELj128ELj128ELj7ELj128ELj128ELj1ELb0ELj112ELNS_8GemmTypeE0ELb0EN7cutlass10bfloat16_tENS_16EpilogueIdentityEEEvPijjj14CUtensorMap_stS9_S9_S9_S9_)
        .other          _ZN9deep_gemm24sm100_fp8_gemm_1d1d_implILN4cute4UMMA5MajorE0ELS3_0ELj0ELj7168ELj2048ELj128ELj64ELj128ELj1ELj128ELj128ELj128ELj7ELj128ELj128ELj1ELb0ELj112ELNS_8GemmTypeE0ELb0EN7cutlass10bfloat16_tENS_16EpilogueIdentityEEEvPijjj14CUtensorMap_stS9_S9_S9_S9_,@"STO_CUDA_ENTRY STV_DEFAULT"
_ZN9deep_gemm24sm100_fp8_gemm_1d1d_implILN4cute4UMMA5MajorE0ELS3_0ELj0ELj7168ELj2048ELj128ELj64ELj128ELj1ELj128ELj128ELj128ELj7ELj128ELj128ELj1ELb0ELj112ELNS_8GemmTypeE0ELb0EN7cutlass10bfloat16_tENS_16EpilogueIdentityEEEvPijjj14CUtensorMap_stS9_S9_S9_S9_:
.text._ZN9deep_gemm24sm100_fp8_gemm_1d1d_implILN4cute4UMMA5MajorE0ELS3_0ELj0ELj7168ELj2048ELj128ELj64ELj128ELj1ELj128ELj128ELj128ELj7ELj128ELj128ELj1ELb0ELj112ELNS_8GemmTypeE0ELb0EN7cutlass10bfloat16_tENS_16EpilogueIdentityEEEvPijjj14CUtensorMap_stS9_S9_S9_S9_:
[----:B------:R-:W1:Y:S01]  /*0000*/  LDC R1, c[0x0][0x37c] ;  /* 0x0000df00ff017b82 */ /* 0x000e620000000800 */
[----:B------:R-:W2:Y:S02]  /*0010*/  S2R R0, SR_TID.X ;  /* 0x0000000000007919 */ /* 0x000ea40000002100 */
[----:B--2---:R-:W-:-:S05]  /*0020*/  SHF.R.U32.HI R0, RZ, 0x5, R0 ;  /* 0x00000005ff007819 */ /* 0x004fca0000011600 */
[----:B------:R-:W2:Y:S02]  /*0030*/  SHFL.IDX PT, R37, R0, RZ, 0x1f ;  /* 0x00001fff00257589 */ /* 0x000ea400000e0000 */
[----:B--2---:R-:W-:-:S13]  /*0040*/  ISETP.NE.AND P0, PT, R37, 0x2, PT ;  /* 0x000000022500780c */ /* 0x004fda0003f05270 */
[----:B-1----:R-:W-:Y:S05]  /*0050*/  @!P0 BRA `(.L_x_0) ;  /* 0x0000000400248947 */ /* 0x002fea0003800000 */
[----:B------:R-:W-:-:S13]  /*0060*/  ISETP.NE.AND P0, PT, R37, 0x1, PT ;  /* 0x000000012500780c */ /* 0x000fda0003f05270 */
[----:B------:R-:W-:Y:S05]  /*0070*/  @!P0 BRA `(.L_x_1) ;  /* 0x0000000000608947 */ /* 0x000fea0003800000 */
[----:B------:R-:W-:-:S13]  /*0080*/  ISETP.NE.AND P0, PT, R37, RZ, PT ;  /* 0x000000ff2500720c */ /* 0x000fda0003f05270 */
[----:B------:R-:W-:Y:S05]  /*0090*/  @P0 BRA `(.L_x_2) ;  /* 0x0000000400cc0947 */ /* 0x000fea0003800000 */
[----:B------:R-:W-:Y:S01]  /*00a0*/  ELECT P0, URZ, PT ;  /* 0x0000000000ff782f */ /* 0x000fe20003800000 */
[----:B------:R-:W-:-:S12]  /*00b0*/  BSSY.RECONVERGENT B0, `(.L_x_3) ;  /* 0x0000013000007945 */ /* 0x000fd80003800200 */
[----:B------:R-:W-:Y:S05]  /*00c0*/  @!P0 BRA `(.L_x_4) ;  /* 0x0000000000448947 */ /* 0x000fea0003800000 */
[----:B------:R-:W1:Y:S02]  /*00d0*/  LDCU.64 UR4, c[0x0][0x348] ;  /* 0x00006900ff0477ac */ /* 0x000e640008000a00 */
[----:B-1----:R-:W-:Y:S02]  /*00e0*/  UIADD3 UR12, UP4, UPT, UR4, 0x40, URZ ;  /* 0x00000040040c7890 */ /* 0x002fe4000ff9e0ff */
[----:B------:R-:W-:Y:S02]  /*00f0*/  UIADD3 UR10, UP3, UPT, UR4, 0xc0, URZ ;  /* 0x000000c0040a7890 */ /* 0x000fe4000ff7e0ff */
[----:B------:R-:W-:Y:S02]  /*0100*/  UIADD3 UR8, UP2, UPT, UR4, 0x140, URZ ;  /* 0x0000014004087890 */ /* 0x000fe4000ff5e0ff */
[----:B------:R-:W-:Y:S02]  /*0110*/  UIADD3 UR6, UP1, UPT, UR4, 0x1c0, URZ ;  /* 0x000001c004067890 */ /* 0x000fe4000ff3e0ff */
[----:B------:R-:W-:-:S02]  /*0120*/  UIADD3 UR4, UP0, UPT, UR4, 0x240, URZ ;  /* 0x0000024004047890 */ /* 0x000fc4000ff1e0ff */
[----:B------:R-:W-:Y:S02]  /*0130*/  UIADD3.X UR13, UPT, UPT, URZ, UR5, URZ, UP4, !UPT ;  /* 0x00000005ff0d7290 */ /* 0x000fe4000a7fe4ff */
[----:B------:R-:W-:Y:S02]  /*0140*/  UIADD3.X UR11, UPT, UPT, URZ, UR5, URZ, UP3, !UPT ;  /* 0x00000005ff0b7290 */ /* 0x000fe40009ffe4ff */
[----:B------:R-:W-:Y:S02]  /*0150*/  UIADD3.X UR9, UPT, UPT, URZ, UR5, URZ, UP2, !UPT ;  /* 0x00000005ff097290 */ /* 0x000fe400097fe4ff */
[----:B------:R-:W-:Y:S02]  /*0160*/  UIADD3.X UR7, UPT, UPT, URZ, UR5, URZ, UP1, !UPT ;  /* 0x00000005ff077290 */ /* 0x000fe40008ffe4ff */
[----:B------:R-:W-:Y:S01]  /*0170*/  UIADD3.X UR5, UPT, UPT, URZ, UR5, URZ, UP0, !UPT ;  /* 0x00000005ff057290 */ /* 0x000fe200087fe4ff */
[----:B------:R1:W-:Y:S02]  /*0180*/  UTMACCTL.PF [UR12] ;  /* 0x000000000c0079b9 */ /* 0x0003e40008040000 */
[----:B------:R1:W-:Y:S02]  /*0190*/  UTMACCTL.PF [UR10] ;  /* 0x000000000a0079b9 */ /* 0x0003e40008040000 */
[----:B------:R1:W-:Y:S02]  /*01a0*/  UTMACCTL.PF [UR8] ;  /* 0x00000000080079b9 */ /* 0x0003e40008040000 */
[----:B------:R1:W-:Y:S02]  /*01b0*/  UTMACCTL.PF [UR6] ;  /* 0x00000000060079b9 */ /* 0x0003e40008040000 */
[----:B------:R1:W-:Y:S02]  /*01c0*/  UTMACCTL.PF [UR4] ;  /* 0x00000000040079b9 */ /* 0x0003e40008040000 */
[----:B-1----:R-:W-:Y:S01]  /*01d0*/  NOP ;  /* 0x0000000000007918 */ /* 0x002fe20000000000 */
.L_x_4:
[----:B------:R-:W-:Y:S05]  /*01e0*/  BSYNC.RECONVERGENT B0 ;  /* 0x0000000000007941 */ /* 0x000fea0003800200 */
.L_x_3:
[----:B------:R-:W-:Y:S05]  /*01f0*/  BRA `(.L_x_2) ;  /* 0x0000000400747947 */ /* 0x000fea0003800000 */
.L_x_1:
[----:B------:R-:W-:Y:S01]  /*0200*/  ELECT P0, URZ, PT ;  /* 0x0000000000ff782f */ /* 0x000fe20003800000 */
[----:B------:R-:W-:-:S12]  /*0210*/  BSSY.RECONVERGENT B0, `(.L_x_5) ;  /* 0x000002c000007945 */ /* 0x000fd80003800200 */
[----:B------:R-:W-:Y:S05]  /*0220*/  @!P0 BRA `(.L_x_6) ;  /* 0x0000000000a88947 */ /* 0x000fea0003800000 */
[----:B------:R-:W1:Y:S01]  /*0230*/  S2UR UR5, SR_CgaCtaId ;  /* 0x00000000000579c3 */ /* 0x000e620000008800 */
[----:B------:R-:W-:Y:S01]  /*0240*/  UMOV UR7, 0x400 ;  /* 0x0000040000077882 */ /* 0x000fe20000000000 */
[----:B------:R-:W-:Y:S01]  /*0250*/  UMOV UR6, 0x1 ;  /* 0x0000000100067882 */ /* 0x000fe20000000000 */
[----:B------:R-:W-:Y:S02]  /*0260*/  UMOV UR4, 0x20 ;  /* 0x0000002000047882 */ /* 0x000fe40000000000 */
[----:B------:R-:W-:-:S04]  /*0270*/  UIADD3 UR8, UPT, UPT, -UR4, 0x100000, URZ ;  /* 0x0010000004087890 */ /* 0x000fc8000fffe1ff */
[----:B------:R-:W-:Y:S02]  /*0280*/  USHF.L.U32 UR9, UR8, 0xb, URZ ;  /* 0x0000000b08097899 */ /* 0x000fe400080006ff */
[----:B------:R-:W-:Y:S01]  /*0290*/  USHF.L.U32 UR8, UR8, 0x1, URZ ;  /* 0x0000000108087899 */ /* 0x000fe200080006ff */
[----:B------:R-:W-:Y:S02]  /*02a0*/  UMOV UR4, 0x80 ;  /* 0x0000008000047882 */ /* 0x000fe40000000000 */
[----:B------:R-:W-:-:S04]  /*02b0*/  UIADD3 UR10, UPT, UPT, -UR4, 0x100000, URZ ;  /* 0x00100000040a7890 */ /* 0x000fc8000fffe1ff */
[----:B------:R-:W-:Y:S02]  /*02c0*/  USHF.L.U32 UR11, UR10, 0xb, URZ ;  /* 0x0000000b0a0b7899 */ /* 0x000fe400080006ff */
[----:B------:R-:W-:Y:S02]  /*02d0*/  USHF.L.U32 UR10, UR10, 0x1, URZ ;  /* 0x000000010a0a7899 */ /* 0x000fe400080006ff */
[----:B-1----:R-:W-:Y:S02]  /*02e0*/  ULEA UR5, UR5, UR7, 0x18 ;  /* 0x0000000705057291 */ /* 0x002fe4000f8ec0ff */
[----:B------:R-:W-:-:S04]  /*02f0*/  UIADD3 UR6, UPT, UPT, -UR6, 0x100000, URZ ;  /* 0x0010000006067890 */ /* 0x000fc8000fffe1ff */
[----:B------:R-:W-:Y:S02]  /*0300*/  USHF.L.U32 UR7, UR6, 0xb, URZ ;  /* 0x0000000b06077899 */ /* 0x000fe400080006ff */
[----:B------:R-:W-:Y:S01]  /*0310*/  USHF.L.U32 UR6, UR6, 0x1, URZ ;  /* 0x0000000106067899 */ /* 0x000fe200080006ff */
[----:B------:R-:W1:Y:S11]  /*0320*/  FENCE.VIEW.ASYNC.S ;  /* 0x00000000000073c6 */ /* 0x000e760000000000 */
[----:B-1----:R1:W2:Y:S01]  /*0330*/  SYNCS.EXCH.64 URZ, [UR5+0x33c00], UR6 ;  /* 0x033c000605ff75b2 */ /* 0x0022a20008000100 */
[----:B------:R1:W3:Y:S01]  /*0340*/  SYNCS.EXCH.64 URZ, [UR5+0x33c38], UR6 ;  /* 0x033c380605ff75b2 */ /* 0x0002e20008000100 */
[----:B------:R1:W4:Y:S01]  /*0350*/  SYNCS.EXCH.64 URZ, [UR5+0x33c70], UR8 ;  /* 0x033c700805ff75b2 */ /* 0x0003220008000100 */
[----:B------:R1:W5:Y:S01]  /*0360*/  SYNCS.EXCH.64 URZ, [UR5+0x33c08], UR6 ;  /* 0x033c080605ff75b2 */ /* 0x0003620008000100 */
[----:B------:R1:W1:Y:S01]  /*0370*/  SYNCS.EXCH.64 URZ, [UR5+0x33c40], UR6 ;  /* 0x033c400605ff75b2 */ /* 0x0002620008000100 */
        /* <DEDUP_REMOVED lines=20> */
[----:B--23--:R-:W-:Y:S01]  /*04c0*/  NOP ;  /* 0x0000000000007918 */ /* 0x00cfe20000000000 */
.L_x_6:
[----:B-1----:R-:W-:Y:S05]  /*04d0*/  BSYNC.RECONVERGENT B0 ;  /* 0x0000000000007941 */ /* 0x002fea0003800200 */
.L_x_5:
[----:B------:R-:W-:Y:S05]  /*04e0*/  BRA `(.L_x_2) ;  /* 0x0000000000b87947 */ /* 0x000fea0003800000 */
.L_x_0:
[----:B------:R-:W1:Y:S01]  /*04f0*/  S2UR UR6, SR_CgaCtaId ;  /* 0x00000000000679c3 */ /* 0x000e620000008800 */
[----:B------:R-:W-:Y:S01]  /*0500*/  NOP ;  /* 0x0000000000007918 */ /* 0x000fe20000000000 */
[----:B------:R-:W-:Y:S01]  /*0510*/  UMOV UR4, 0x40 ;  /* 0x0000004000047882 */ /* 0x000fe20000000000 */
[----:B------:R-:W-:Y:S01]  /*0520*/  UMOV UR5, 0x400 ;  /* 0x0000040000057882 */ /* 0x000fe20000000000 */
[----:B-1----:R-:W-:Y:S02]  /*0530*/  ULEA UR4, UR6, UR4, 0x18 ;  /* 0x0000000406047291 */ /* 0x002fe4000f8ec0ff */
[----:B------:R-:W-:-:S07]  /*0540*/  ULEA UR5, UR6, UR5, 0x18 ;  /* 0x0000000506057291 */ /* 0x000fce000f8ec0ff */
[----:B------:R-:W1:Y:S02]  /*0550*/  LDS.U8 R0, [UR4] ;  /* 0x00000004ff007984 */ /* 0x000e640008000000 */
[----:B-1----:R-:W-:-:S13]  /*0560*/  ISETP.NE.AND P0, PT, R0, RZ, PT ;  /* 0x000000ff0000720c */ /* 0x002fda0003f05270 */
[----:B------:R-:W-:Y:S05]  /*0570*/  @P0 BRA `(.L_x_7) ;  /* 0x00000000007c0947 */ /* 0x000fea0003800000 */
[----:B------:R-:W-:-:S13]  /*0580*/  ELECT P0, URZ, PT ;  /* 0x0000000000ff782f */ /* 0x000fda0003800000 */
[----:B------:R-:W-:Y:S05]  /*0590*/  @!P0 BRA `(.L_x_8) ;  /* 0x0000000000848947 */ /* 0x000fea0003800000 */
[----:B------:R-:W-:Y:S01]  /*05a0*/  UMOV UR4, 0x8 ;  /* 0x0000000800047882 */ /* 0x000fe20000000000 */
[----:B------:R-:W-:-:S04]  /*05b0*/  IMAD.MOV.U32 R2, RZ, RZ, 0xff ;  /* 0x000000ffff027424 */ /* 0x000fc800078e00ff */
[----:B------:R-:W-:Y:S04]  /*05c0*/  DEPBAR.LE SB1, 0x36 ;  /* 0x00009d800000791a */ /* 0x000fe80000000000 */
[----:B------:R-:W1:Y:S02]  /*05d0*/  UTCATOMSWS.FIND_AND_SET.ALIGN UP0, UR4, UR4 ;  /* 0x00000004000475e3 */ /* 0x000e640008000800 */
[----:B-1----:R-:W-:Y:S01]  /*05e0*/  PLOP3.LUT P0, PT, PT, PT, UP0, 0x80, 0x8 ;  /* 0x000000000008781c */ /* 0x002fe20003f0f008 */
[----:B------:R-:W-:-:S03]  /*05f0*/  IMAD.U32 R5, RZ, RZ, UR4 ;  /* 0x00000004ff057e24 */ /* 0x000fc6000f8e00ff */
[----:B------:R-:W-:-:S04]  /*0600*/  SEL R0, RZ, 0xffffffff, !P0 ;  /* 0xffffffffff007807 */ /* 0x000fc80004000000 */
[----:B------:R-:W-:Y:S01]  /*0610*/  ISETP.NE.AND P0, PT, R0, RZ, PT ;  /* 0x000000ff0000720c */ /* 0x000fe20003f05270 */
[----:B------:R-:W-:-:S12]  /*0620*/  IMAD.MOV.U32 R0, RZ, RZ, 0x1 ;  /* 0x00000001ff007424 */ /* 0x000fd800078e00ff */
[----:B------:R-:W-:Y:S05]  /*0630*/  @P0 BRA `(.L_x_9) ;  /* 0x0000000000240947 */ /* 0x000fea0003800000 */
.L_x_10:
[----:B------:R-:W-:Y:S05]  /*0640*/  NANOSLEEP 0x64 ;  /* 0x000000640000795d */ /* 0x000fea0003800000 */
[----:B------:R-:W-:-:S05]  /*0650*/  UMOV UR4, 0x8 ;  /* 0x0000000800047882 */ /* 0x000fca0000000000 */
[----:B------:R-:W-:Y:S04]  /*0660*/  DEPBAR.LE SB1, 0x36 ;  /* 0x00009d800000791a */ /* 0x000fe80000000000 */
[----:B------:R-:W1:Y:S02]  /*0670*/  UTCATOMSWS.FIND_AND_SET.ALIGN UP0, UR4, UR4 ;  /* 0x00000004000475e3 */ /* 0x000e640008000800 */
[----:B-1----:R-:W-:Y:S01]  /*0680*/  PLOP3.LUT P0, PT, PT, PT, UP0, 0x80, 0x8 ;  /* 0x000000000008781c */ /* 0x002fe20003f0f008 */
[----:B------:R-:W-:-:S03]  /*0690*/  IMAD.U32 R5, RZ, RZ, UR4 ;  /* 0x00000004ff057e24 */ /* 0x000fc6000f8e00ff */
[----:B------:R-:W-:-:S04]  /*06a0*/  SEL R3, RZ, 0xffffffff, !P0 ;  /* 0xffffffffff037807 */ /* 0x000fc80004000000 */
[----:B------:R-:W-:-:S13]  /*06b0*/  ISETP.NE.AND P0, PT, R3, RZ, PT ;  /* 0x000000ff0300720c */ /* 0x000fda0003f05270 */
[----:B------:R-:W-:Y:S05]  /*06c0*/  @!P0 BRA `(.L_x_10) ;  /* 0xfffffffc00dc8947 */ /* 0x000fea000383ffff */
.L_x_9:
[C---:B------:R-:W-:Y:S01]  /*06d0*/  VIADD R3, R5.reuse, 0x10 ;  /* 0x0000001005037836 */ /* 0x040fe20000000000 */
[----:B------:R-:W-:Y:S01]  /*06e0*/  UMOV UR4, 0x50 ;  /* 0x0000005000047882 */ /* 0x000fe20000000000 */
[----:B------:R-:W-:Y:S01]  /*06f0*/  SHF.L.U32 R2, R2, R5, RZ ;  /* 0x0000000502027219 */ /* 0x000fe200000006ff */
[----:B------:R-:W-:Y:S01]  /*0700*/  ULEA UR4, UR6, UR4, 0x18 ;  /* 0x0000000406047291 */ /* 0x000fe2000f8ec0ff */
[----:B------:R-:W-:Y:S01]  /*0710*/  IMAD.SHL.U32 R5, R5, 0x20, RZ ;  /* 0x0000002005057824 */ /* 0x000fe200078e00ff */
[----:B------:R-:W-:-:S04]  /*0720*/  SHF.L.U32 R3, R0, R3, RZ ;  /* 0x0000000300037219 */ /* 0x000fc800000006ff */
[----:B------:R-:W-:-:S05]  /*0730*/  LOP3.LUT R2, R3, R2, RZ, 0xfc, !PT ;  /* 0x0000000203027212 */ /* 0x000fca00078efcff */
[----:B------:R1:W-:Y:S04]  /*0740*/  ATOMS.OR RZ, [UR4], R2 ;  /* 0x00000002ffff798c */ /* 0x0003e8000b000004 */
[----:B------:R1:W-:Y:S01]  /*0750*/  STS [UR5+0x33cc8], R5 ;  /* 0x033cc805ff007988 */ /* 0x0003e20008000805 */
[----:B------:R-:W-:Y:S05]  /*0760*/  BRA `(.L_x_8) ;  /* 0x0000000000107947 */ /* 0x000fea0003800000 */
.L_x_7:
[----:B------:R-:W-:Y:S02]  /*0770*/  MOV R0, 0xffffffff ;  /* 0xffffffff00007802 */ /* 0x000fe40000000f00 */
[----:B------:R-:W-:-:S03]  /*0780*/  MOV R2, 0x7b0 ;  /* 0x000007b000027802 */ /* 0x000fc60000000f00 */
[----:B------:R1:W-:Y:S04]  /*0790*/  STS [UR5+0x33cc8], R0 ;  /* 0x033cc800ff007988 */ /* 0x0003e80008000805 */
[----:B-1----:R-:W-:Y:S05]  /*07a0*/  CALL.REL.NOINC `($__internal_1_$__cuda_sm10x_tcgen05_guardrail_trap_phase_invalid_during_alloc) ;  /* 0x0000004c00ac7944 */ /* 0x002fea0003c00000 */
.L_x_8:
[----:B------:R-:W-:Y:S05]  /*07b0*/  WARPSYNC.ALL ;  /* 0x0000000000007948 */ /* 0x000fea0003800000 */
[----:B------:R-:W-:Y:S01]  /*07c0*/  NOP ;  /* 0x0000000000007918 */ /* 0x000fe20000000000 */
.L_x_2:
[----:B------:R-:W2:Y:S01]  /*07d0*/  LDC R0, c[0x0][0x388] ;  /* 0x0000e200ff007b82 */ /* 0x000ea20000000800 */
[----:B------:R-:W3:Y:S07]  /*07e0*/  S2R R36, SR_LANEID ;  /* 0x0000000000247919 */ /* 0x000eee0000000000 */
[----:B----45:R-:W-:Y:S01]  /*07f0*/  BAR.SYNC.DEFER_BLOCKING 0x0 ;  /* 0x0000000000007b1d */ /* 0x030fe20000010000 */
[----:B------:R-:W-:Y:S02]  /*0800*/  ISETP.NE.AND P0, PT, R37, RZ, PT ;  /* 0x000000ff2500720c */ /* 0x000fe40003f05270 */
[----:B--2---:R-:W-:-:S04]  /*0810*/  IADD3 R0, PT, PT, R0, 0x7f, RZ ;  /* 0x0000007f00007810 */ /* 0x004fc80007ffe0ff */
[----:B------:R-:W-:-:S05]  /*0820*/  SHF.R.U32.HI R50, RZ, 0x7, R0 ;  /* 0x00000007ff327819 */ /* 0x000fca0000011600 */
[----:B-1----:R-:W-:Y:S02]  /*0830*/  IMAD R2, R50, 0x70, RZ ;  /* 0x0000007032027824 */ /* 0x002fe400078e02ff */
[----:B---3--:R-:W-:Y:S05]  /*0840*/  @!P0 BRA `(.L_x_11) ;  /* 0x0000001000208947 */ /* 0x008fea0003800000 */
[----:B------:R-:W-:Y:S01]  /*0850*/  ISETP.NE.AND P0, PT, R37, 0x1, PT ;  /* 0x000000012500780c */ /* 0x000fe20003f05270 */
[----:B------:R-:W1:-:S12]  /*0860*/  S2UR UR5, SR_CgaCtaId ;  /* 0x00000000000579c3 */ /* 0x000e580000008800 */
[----:B------:R-:W-:Y:S05]  /*0870*/  @!P0 BRA `(.L_x_12) ;  /* 0x0000000400808947 */ /* 0x000fea0003800000 */
[----:B------:R-:W-:-:S13]  /*0880*/  ISETP.NE.AND P0, PT, R37, 0x2, PT ;  /* 0x000000022500780c */ /* 0x000fda0003f05270 */
[----:B------:R-:W-:Y:S05]  /*0890*/  @P0 BRA `(.L_x_13) ;  /* 0x0000003400f80947 */ /* 0x000fea0003800000 */
[----:B------:R-:W2:Y:S02]  /*08a0*/  S2UR UR4, SR_CTAID.X ;  /* 0x00000000000479c3 */ /* 0x000ea40000002500 */
[----:B--2---:R-:W-:-:S13]  /*08b0*/  ISETP.LE.U32.AND P0, PT, R2, UR4, PT ;  /* 0x0000000402007c0c */ /* 0x004fda000bf03070 */
[----:B-1----:R-:W-:Y:S05]  /*08c0*/  @P0 EXIT ;  /* 0x000000000000094d */ /* 0x002fea0003800000 */
[----:B------:R-:W-:Y:S01]  /*08d0*/  ULOP3.LUT UR4, URZ, UR4, URZ, 0x33, !UPT ;  /* 0x00000004ff047292 */ /* 0x000fe2000f8e33ff */
[--C-:B------:R-:W-:Y:S01]  /*08e0*/  SHF.R.U32.HI R3, RZ, 0x3, R36.reuse ;  /* 0x00000003ff037819 */ /* 0x100fe20000011624 */
[----:B------:R-:W-:Y:S01]  /*08f0*/  HFMA2 R9, -RZ, RZ, 0, 0 ;  /* 0x00000000ff097431 */ /* 0x000fe200000001ff */
[----:B------:R-:W-:Y:S02]  /*0900*/  UMOV UR5, URZ ;  /* 0x000000ff00057c82 */ /* 0x000fe40008000000 */
[C---:B------:R-:W-:Y:S01]  /*0910*/  LOP3.LUT R21, R3.reuse, 0x1, RZ, 0x3c, !PT ;  /* 0x0000000103157812 */ /* 0x040fe200078e3cff */
[----:B------:R-:W-:Y:S01]  /*0920*/  VIADD R27, R2, UR4 ;  /* 0x00000004021b7c36 */ /* 0x000fe20008000000 */
[C---:B------:R-:W-:Y:S01]  /*0930*/  LOP3.LUT R5, R3.reuse, 0x2, RZ, 0x3c, !PT ;  /* 0x0000000203057812 */ /* 0x040fe200078e3cff */
[C---:B------:R-:W-:Y:S01]  /*0940*/  IMAD.SHL.U32 R23, R3.reuse, 0x20, RZ ;  /* 0x0000002003177824 */ /* 0x040fe200078e00ff */
[----:B------:R-:W-:Y:S01]  /*0950*/  LOP3.LUT R19, R3, 0x3, RZ, 0x3c, !PT ;  /* 0x0000000303137812 */ /* 0x000fe200078e3cff */
[C---:B------:R-:W-:Y:S01]  /*0960*/  IMAD R22, R36.reuse, 0x4, R3 ;  /* 0x0000000424167824 */ /* 0x040fe200078e0203 */
[----:B------:R-:W-:Y:S01]  /*0970*/  SHF.R.U32.HI R27, RZ, 0x4, R27 ;  /* 0x00000004ff1b7819 */ /* 0x000fe2000001161b */
[C---:B------:R-:W-:Y:S01]  /*0980*/  IMAD R21, R36.reuse, 0x4, R21 ;  /* 0x0000000424157824 */ /* 0x040fe200078e0215 */
[C---:B------:R-:W-:Y:S01]  /*0990*/  LOP3.LUT R25, R23.reuse, 0x20, RZ, 0x3c, !PT ;  /* 0x0000002017197812 */ /* 0x040fe200078e3cff */
[C---:B------:R-:W-:Y:S01]  /*09a0*/  IMAD R20, R36.reuse, 0x4, R5 ;  /* 0x0000000424147824 */ /* 0x040fe200078e0205 */
[C---:B------:R-:W-:Y:S01]  /*09b0*/  LOP3.LUT R3, R23.reuse, 0x40, RZ, 0x3c, !PT ;  /* 0x0000004017037812 */ /* 0x040fe200078e3cff */
[----:B------:R-:W-:Y:S01]  /*09c0*/  IMAD.MOV.U32 R2, RZ, RZ, RZ ;  /* 0x000000ffff027224 */ /* 0x000fe200078e00ff */
[-C--:B------:R-:W-:Y:S01]  /*09d0*/  IADD3 R26, PT, PT, R23, R36.reuse, RZ ;  /* 0x00000024171a7210 */ /* 0x080fe20007ffe0ff */
[--C-:B------:R-:W-:Y:S01]  /*09e0*/  IMAD.IADD R25, R25, 0x1, R36.reuse ;  /* 0x0000000119197824 */ /* 0x100fe200078e0224 */
[----:B------:R-:W-:Y:S01]  /*09f0*/  LOP3.LUT R23, R23, 0x60, RZ, 0x3c, !PT ;  /* 0x0000006017177812 */ /* 0x000fe200078e3cff */
[----:B------:R-:W-:Y:S01]  /*0a00*/  IMAD.IADD R24, R3, 0x1, R36 ;  /* 0x0000000103187824 */ /* 0x000fe200078e0224 */
[----:B------:R-:W-:Y:S01]  /*0a10*/  LEA R19, R36, R19, 0x2 ;  /* 0x0000001324137211 */ /* 0x000fe200078e10ff */
[----:B------:R-:W-:Y:S01]  /*0a20*/  IMAD.HI.U32 R27, R27, 0x24924925, RZ ;  /* 0x249249251b1b7827 */ /* 0x000fe200078e00ff */
[----:B------:R-:W-:-:S07]  /*0a30*/  IADD3 R23, PT, PT, R23, R36, RZ ;  /* 0x0000002417177210 */ /* 0x000fce0007ffe0ff */
.L_x_18:
[----:B------:R-:W1:Y:S01]  /*0a40*/  S2R R0, SR_CgaCtaId ;  /* 0x0000000000007919 */ /* 0x000e620000008800 */
[----:B------:R-:W-:Y:S01]  /*0a50*/  MOV R3, 0x400 ;  /* 0x0000040000037802 */ /* 0x000fe20000000f00 */
[----:B------:R-:W-:-:S03]  /*0a60*/  UMOV UR4, URZ ;  /* 0x000000ff00047c82 */ /* 0x000fc60008000000 */
[----:B-1----:R-:W-:-:S07]  /*0a70*/  LEA R0, R0, R3, 0x18 ;  /* 0x0000000300007211 */ /* 0x002fce00078ec0ff */
.L_x_17:
[C---:B------:R-:W-:Y:S01]  /*0a80*/  IMAD R6, R9.reuse, 0x8, R0 ;  /* 0x0000000809067824 */ /* 0x040fe200078e0200 */
[C---:B------:R-:W-:Y:S01]  /*0a90*/  ISETP.NE.AND P0, PT, R9.reuse, 0x6, PT ;  /* 0x000000060900780c */ /* 0x040fe20003f05270 */
[----:B------:R-:W-:Y:S01]  /*0aa0*/  IMAD.U32 R11, R2, -0x80000000, RZ ;  /* 0x80000000020b7824 */ /* 0x000fe200078e00ff */
[----:B------:R-:W-:Y:S01]  /*0ab0*/  ULOP3.LUT UP0, URZ, UR4, 0x2, URZ, 0xc0, !UPT ;  /* 0x0000000204ff7892 */ /* 0x000fe2000f80c0ff */
[----:B------:R-:W-:Y:S02]  /*0ac0*/  VIADD R5, R9, 0x1 ;  /* 0x0000000109057836 */ /* 0x000fe40000000000 */
[----:B------:R-:W1:Y:S01]  /*0ad0*/  SYNCS.PHASECHK.TRANS64.TRYWAIT P1, [R6+URZ+0x33c00], R11 ;  /* 0x033c000b060075a7 */ /* 0x000e6200080211ff */
[----:B------:R-:W-:Y:S02]  /*0ae0*/  VIADD R4, R6, 0x33c70 ;  /* 0x00033c7006047836 */ /* 0x000fe40000000000 */
[----:B------:R-:W-:-:S03]  /*0af0*/  SEL R5, R5, RZ, P0 ;  /* 0x000000ff05057207 */ /* 0x000fc60000000000 */
[----:B------:R-:W-:Y:S02]  /*0b00*/  PRMT R4, RZ, 0x654, R4 ;  /* 0x00000654ff047816 */ /* 0x000fe40000000004 */
[----:B------:R-:W-:-:S04]  /*0b10*/  ISETP.NE.AND P0, PT, R5, RZ, PT ;  /* 0x000000ff0500720c */ /* 0x000fc80003f05270 */
[----:B------:R-:W-:-:S04]  /*0b20*/  SEL R3, RZ, 0x1, P0 ;  /* 0x00000001ff037807 */ /* 0x000fc80000000000 */
[----:B------:R-:W-:Y:S01]  /*0b30*/  LOP3.LUT R3, R2, R3, RZ, 0x3c, !PT ;  /* 0x0000000302037212 */ /* 0x000fe200078e3cff */
[----:B------:R-:W-:-:S04]  /*0b40*/  IMAD R2, R5, 0x8, R0 ;  /* 0x0000000805027824 */ /* 0x000fc800078e0200 */
[----:B------:R-:W-:Y:S01]  /*0b50*/  IMAD.U32 R7, R3, -0x80000000, RZ ;  /* 0x8000000003077824 */ /* 0x000fe200078e00ff */
[----:B-1----:R-:W-:Y:S06]  /*0b60*/  @!P1 BRA `(.L_x_14) ;  /* 0x0000004000709947 */ /* 0x002fec0003800000 */
.L_x_54:
[----:B------:R-:W-:Y:S05]  /*0b70*/  BRA.U UP0, `(.L_x_15) ;  /* 0x0000000100747547 */ /* 0x000fea000b800000 */
[----:B-1----:R-:W-:-:S04]  /*0b80*/  LEA R6, R9, R0, 0x9 ;  /* 0x0000000009067211 */ /* 0x002fc800078e48ff */
[-C--:B------:R-:W-:Y:S01]  /*0b90*/  LEA R18, R26, R6.reuse, 0x2 ;  /* 0x000000061a127211 */ /* 0x080fe200078e10ff */
[--C-:B------:R-:W-:Y:S01]  /*0ba0*/  IMAD R15, R25, 0x4, R6.reuse ;  /* 0x00000004190f7824 */ /* 0x100fe200078e0206 */
[-C--:B------:R-:W-:Y:S01]  /*0bb0*/  LEA R14, R24, R6.reuse, 0x2 ;  /* 0x00000006180e7211 */ /* 0x080fe200078e10ff */
[--C-:B------:R-:W-:Y:S01]  /*0bc0*/  IMAD R12, R23, 0x4, R6.reuse ;  /* 0x00000004170c7824 */ /* 0x100fe200078e0206 */
[-C--:B------:R-:W-:Y:S01]  /*0bd0*/  LEA R10, R22, R6.reuse, 0x2 ;  /* 0x00000006160a7211 */ /* 0x080fe200078e10ff */
[----:B------:R-:W1:Y:S01]  /*0be0*/  LDS R17, [R18+0x32000] ;  /* 0x0320000012117984 */ /* 0x000e620000000800 */
[--C-:B------:R-:W-:Y:S01]  /*0bf0*/  IMAD R9, R21, 0x4, R6.reuse ;  /* 0x0000000415097824 */ /* 0x100fe200078e0206 */
[----:B------:R-:W-:Y:S01]  /*0c00*/  LEA R8, R20, R6, 0x2 ;  /* 0x0000000614087211 */ /* 0x000fe200078e10ff */
[----:B------:R-:W-:Y:S01]  /*0c10*/  IMAD R6, R19, 0x4, R6 ;  /* 0x0000000413067824 */ /* 0x000fe200078e0206 */
[----:B------:R-:W2:Y:S04]  /*0c20*/  LDS R16, [R15+0x32000] ;  /* 0x032000000f107984 */ /* 0x000ea80000000800 */
[----:B------:R-:W3:Y:S04]  /*0c30*/  LDS R13, [R14+0x32000] ;  /* 0x032000000e0d7984 */ /* 0x000ee80000000800 */
[----:B------:R-:W4:Y:S01]  /*0c40*/  LDS R11, [R12+0x32000] ;  /* 0x032000000c0b7984 */ /* 0x000f220000000800 */
[----:B------:R-:W-:-:S03]  /*0c50*/  NOP ;  /* 0x0000000000007918 */ /* 0x000fc60000000000 */
[----:B-1----:R-:W-:Y:S04]  /*0c60*/  STS [R10+0x32000], R17 ;  /* 0x032000110a007388 */ /* 0x002fe80000000800 */
[----:B--2---:R-:W-:Y:S04]  /*0c70*/  STS [R9+0x32000], R16 ;  /* 0x0320001009007388 */ /* 0x004fe80000000800 */
[----:B---3--:R-:W-:Y:S04]  /*0c80*/  STS [R8+0x32000], R13 ;  /* 0x0320000d08007388 */ /* 0x008fe80000000800 */
[----:B----4-:R-:W-:Y:S04]  /*0c90*/  STS [R6+0x32000], R11 ;  /* 0x0320000b06007388 */ /* 0x010fe80000000800 */
[----:B------:R-:W1:Y:S04]  /*0ca0*/  LDS R29, [R18+0x32e00] ;  /* 0x032e0000121d7984 */ /* 0x000e680000000800 */
[----:B------:R-:W2:Y:S04]  /*0cb0*/  LDS R28, [R15+0x32e00] ;  /* 0x032e00000f1c7984 */ /* 0x000ea80000000800 */
[----:B------:R-:W3:Y:S04]  /*0cc0*/  LDS R31, [R14+0x32e00] ;  /* 0x032e00000e1f7984 */ /* 0x000ee80000000800 */
[----:B------:R-:W4:Y:S01]  /*0cd0*/  LDS R33, [R12+0x32e00] ;  /* 0x032e00000c217984 */ /* 0x000f220000000800 */
[----:B------:R-:W-:-:S03]  /*0ce0*/  NOP ;  /* 0x0000000000007918 */ /* 0x000fc60000000000 */
[----:B-1----:R5:W-:Y:S04]  /*0cf0*/  STS [R10+0x32e00], R29 ;  /* 0x032e001d0a007388 */ /* 0x002be80000000800 */
[----:B--2---:R5:W-:Y:S04]  /*0d00*/  STS [R9+0x32e00], R28 ;  /* 0x032e001c09007388 */ /* 0x004be80000000800 */
[----:B---3--:R5:W-:Y:S04]  /*0d10*/  STS [R8+0x32e00], R31 ;  /* 0x032e001f08007388 */ /* 0x008be80000000800 */
[----:B----4-:R5:W-:Y:S01]  /*0d20*/  STS [R6+0x32e00], R33 ;  /* 0x032e002106007388 */ /* 0x010be20000000800 */
[----:B------:R1:W-:Y:S06]  /*0d30*/  MEMBAR.ALL.CTA ;  /* 0x0000000000007992 */ /* 0x0003ec0000008000 */
[----:B-1----:R-:W2:Y:S02]  /*0d40*/  FENCE.VIEW.ASYNC.S ;  /* 0x00000000000073c6 */ /* 0x002ea40000000000 */
.L_x_15:
[----:B--2---:R2:W-:Y:S01]  /*0d50*/  SYNCS.ARRIVE.TRANS64.RED.A1T0 RZ, [R4+URZ], RZ ;  /* 0x000000ff04ff79a7 */ /* 0x0045e200081004ff */
[----:B------:R-:W3:Y:S02]  /*0d60*/  SYNCS.PHASECHK.TRANS64.TRYWAIT P0, [R2+URZ+0x33c00], R7 ;  /* 0x033c0007020075a7 */ /* 0x000ee400080011ff */
[----:B--23--:R-:W-:Y:S05]  /*0d70*/  @!P0 BRA `(.L_x_16) ;  /* 0x0000004000048947 */ /* 0x00cfea0003800000 */
.L_x_56:
[C---:B------:R-:W-:Y:S01]  /*0d80*/  ISETP.NE.AND P0, PT, R5.reuse, 0x6, PT ;  /* 0x000000060500780c */ /* 0x040fe20003f05270 */
[----:B------:R-:W-:Y:S01]  /*0d90*/  VIADD R5, R5, 0x1 ;  /* 0x0000000105057836 */ /* 0x000fe20000000000 */
[----:B------:R-:W-:Y:S01]  /*0da0*/  UIADD3 UR4, UPT, UPT, UR4, 0x2, URZ ;  /* 0x0000000204047890 */ /* 0x000fe2000fffe0ff */
[----:B-1----:R-:W-:-:S03]  /*0db0*/  VIADD R2, R2, 0x33c70 ;  /* 0x00033c7002027836 */ /* 0x002fc60000000000 */
[----:B-----5:R-:W-:Y:S01]  /*0dc0*/  SEL R9, R5, RZ, P0 ;  /* 0x000000ff05097207 */ /* 0x020fe20000000000 */
[----:B------:R-:W-:Y:S01]  /*0dd0*/  UISETP.NE.AND UP0, UPT, UR4, 0x10, UPT ;  /* 0x000000100400788c */ /* 0x000fe2000bf05270 */
[----:B------:R-:W-:Y:S02]  /*0de0*/  PRMT R2, RZ, 0x654, R2 ;  /* 0x00000654ff027816 */ /* 0x000fe40000000002 */
[----:B------:R-:W-:Y:S02]  /*0df0*/  ISETP.NE.AND P0, PT, R9, RZ, PT ;  /* 0x000000ff0900720c */ /* 0x000fe40003f05270 */
[----:B------:R1:W-:Y:S02]  /*0e00*/  SYNCS.ARRIVE.TRANS64.RED.A1T0 RZ, [R2+URZ], RZ ;  /* 0x000000ff02ff79a7 */ /* 0x0003e400081004ff */
[----:B-1----:R-:W-:-:S04]  /*0e10*/  SEL R2, RZ, 0x1, P0 ;  /* 0x00000001ff027807 */ /* 0x002fc80000000000 */
[----:B------:R-:W-:Y:S01]  /*0e20*/  LOP3.LUT R2, R3, R2, RZ, 0x3c, !PT ;  /* 0x0000000203027212 */ /* 0x000fe200078e3cff */
[----:B------:R-:W-:Y:S06]  /*0e30*/  BRA.U UP0, `(.L_x_17) ;  /* 0xfffffffd00107547 */ /* 0x000fec000b83ffff */
[----:B------:R-:W-:-:S13]  /*0e40*/  ISETP.NE.AND P0, PT, R27, UR5, PT ;  /* 0x000000051b007c0c */ /* 0x000fda000bf05270 */
[----:B------:R-:W-:Y:S05]  /*0e50*/  @!P0 EXIT ;  /* 0x000000000000894d */ /* 0x000fea0003800000 */
[----:B------:R-:W-:Y:S01]  /*0e60*/  UIADD3 UR5, UPT, UPT, UR5, 0x1, URZ ;  /* 0x0000000105057890 */ /* 0x000fe2000fffe0ff */
[----:B------:R-:W-:Y:S05]  /*0e70*/  BRA `(.L_x_18) ;  /* 0xfffffff800f07947 */ /* 0x000fea000383ffff */
.L_x_12:
[----:B-1----:R-:W-:-:S09]  /*0e80*/  UISETP.NE.AND UP0, UPT, UR5, URZ, UPT ;  /* 0x000000ff0500728c */ /* 0x002fd2000bf05270 */
[----:B------:R-:W-:Y:S05]  /*0e90*/  BRA.U UP0, `(.L_x_13) ;  /* 0x0000003100787547 */ /* 0x000fea000b800000 */
[----:B------:R-:W1:Y:S01]  /*0ea0*/  S2UR UR4, SR_CTAID.X ;  /* 0x00000000000479c3 */ /* 0x000e620000002500 */
[----:B------:R-:W-:Y:S02]  /*0eb0*/  UMOV UR8, 0x400 ;  /* 0x0000040000087882 */ /* 0x000fe40000000000 */
[----:B------:R-:W-:-:S04]  /*0ec0*/  ULEA UR8, UR5, UR8, 0x18 ;  /* 0x0000000805087291 */ /* 0x000fc8000f8ec0ff */
[----:B------:R-:W-:Y:S02]  /*0ed0*/  UIADD3 UR6, UPT, UPT, UR8, 0x8000, URZ ;  /* 0x0000800008067890 */ /* 0x000fe4000fffe0ff */
[----:B------:R-:W-:Y:S02]  /*0ee0*/  UIADD3 UR5, UPT, UPT, UR8, 0x24000, URZ ;  /* 0x0002400008057890 */ /* 0x000fe4000fffe0ff */
[----:B------:R-:W-:Y:S02]  /*0ef0*/  USHF.R.U32.HI UR6, URZ, 0x4, UR6 ;  /* 0x00000004ff067899 */ /* 0x000fe40008011606 */
[----:B------:R-:W-:Y:S02]  /*0f00*/  USHF.R.U32.HI UR5, URZ, 0x4, UR5 ;  /* 0x00000004ff057899 */ /* 0x000fe40008011605 */
[----:B------:R-:W-:Y:S02]  /*0f10*/  ULOP3.LUT UR6, UR6, 0x3fc0, URZ, 0xc0, !UPT ;  /* 0x00003fc006067892 */ /* 0x000fe4000f8ec0ff */
[----:B------:R-:W-:Y:S01]  /*0f20*/  ULOP3.LUT UR5, UR5, 0x3fc0, URZ, 0xc0, !UPT ;  /* 0x00003fc005057892 */ /* 0x000fe2000f8ec0ff */
[----:B-1----:R-:W-:-:S13]  /*0f30*/  ISETP.LE.U32.AND P0, PT, R2, UR4, PT ;  /* 0x0000000402007c0c */ /* 0x002fda000bf03070 */
[----:B------:R-:W-:Y:S05]  /*0f40*/  @P0 EXIT ;  /* 0x000000000000094d */ /* 0x000fea0003800000 */
[----:B------:R-:W-:Y:S01]  /*0f50*/  ULOP3.LUT UR4, URZ, UR4, URZ, 0x33, !UPT ;  /* 0x00000004ff047292 */ /* 0x000fe2000f8e33ff */
[C---:B------:R-:W-:Y:S01]  /*0f60*/  ISETP.GE.U32.AND P0, PT, R36.reuse, 0x7, PT ;  /* 0x000000072400780c */ /* 0x040fe20003f06070 */
[----:B------:R-:W-:Y:S01]  /*0f70*/  IMAD.MOV.U32 R4, RZ, RZ, RZ ;  /* 0x000000ffff047224 */ /* 0x000fe200078e00ff */
[C---:B------:R-:W-:Y:S01]  /*0f80*/  LEA R9, R36.reuse, UR6, 0xa ;  /* 0x0000000624097c11 */ /* 0x040fe2000f8e50ff */
[----:B------:R-:W-:Y:S01]  /*0f90*/  UMOV UR18, URZ ;  /* 0x000000ff00127c82 */ /* 0x000fe20008000000 */
[----:B------:R-:W-:Y:S01]  /*0fa0*/  LEA R8, R36, UR5, 0x9 ;  /* 0x0000000524087c11 */ /* 0x000fe2000f8e48ff */
[----:B------:R-:W-:Y:S01]  /*0fb0*/  VIADD R3, R2, UR4 ;  /* 0x0000000402037c36 */ /* 0x000fe20008000000 */
[----:B------:R-:W-:Y:S01]  /*0fc0*/  SEL R9, R9, RZ, !P0 ;  /* 0x000000ff09097207 */ /* 0x000fe20004000000 */
[----:B------:R-:W-:Y:S01]  /*0fd0*/  UMOV UR10, URZ ;  /* 0x000000ff000a7c82 */ /* 0x000fe20008000000 */
[----:B------:R-:W-:Y:S01]  /*0fe0*/  SEL R8, R8, RZ, !P0 ;  /* 0x000000ff08087207 */ /* 0x000fe20004000000 */
[----:B------:R-:W-:Y:S01]  /*0ff0*/  UMOV UR6, 0x80 ;  /* 0x0000008000067882 */ /* 0x000fe20000000000 */
[----:B------:R-:W-:Y:S01]  /*1000*/  SHF.R.U32.HI R3, RZ, 0x4, R3 ;  /* 0x00000004ff037819 */ /* 0x000fe20000011603 */
[----:B------:R-:W-:Y:S01]  /*1010*/  UMOV UR7, 0x84 ;  /* 0x0000008400077882 */ /* 0x000fe20000000000 */
[----:B------:R-:W-:Y:S01]  /*1020*/  UMOV UR4, 0x80 ;  /* 0x0000008000047882 */ /* 0x000fe20000000000 */
[----:B------:R-:W-:-:S02]  /*1030*/  UMOV UR5, 0x84 ;  /* 0x0000008400057882 */ /* 0x000fc40000000000 */
[----:B------:R-:W-:-:S07]  /*1040*/  IMAD.HI.U32 R3, R3, 0x24924925, RZ ;  /* 0x2492492503037827 */ /* 0x000fce00078e00ff */
.L_x_25:
[----:B------:R-:W-:Y:S01]  /*1050*/  USHF.R.U32.HI UR13, URZ, 0x1, UR18 ;  /* 0x00000001ff0d7899 */ /* 0x000fe20008011612 */
[----:B------:R-:W-:Y:S01]  /*1060*/  HFMA2 R7, -RZ, RZ, 0, 5.9604644775390625e-08 ;  /* 0x00000001ff077431 */ /* 0x000fe200000001ff */
[----:B------:R-:W-:Y:S02]  /*1070*/  USHF.L.U32 UR9, UR18, 0x3, URZ ;  /* 0x0000000312097899 */ /* 0x000fe400080006ff */
[----:B------:R-:W-:Y:S02]  /*1080*/  ULOP3.LUT UR13, UR13, 0x1, URZ, 0xc, !UPT ;  /* 0x000000010d0d7892 */ /* 0x000fe4000f8e0cff */
[----:B------:R-:W-:Y:S02]  /*1090*/  ULOP3.LUT UR9, UR9, 0x8, URZ, 0xc0, !UPT ;  /* 0x0000000809097892 */ /* 0x000fe4000f8ec0ff */
[----:B------:R-:W-:Y:S02]  /*10a0*/  USHF.L.U32 UR13, UR13, 0x1f, URZ ;  /* 0x0000001f0d0d7899 */ /* 0x000fe400080006ff */
[----:B------:R-:W-:-:S02]  /*10b0*/  USHF.L.U32 UR12, UR18, 0x6, URZ ;  /* 0x00000006120c7899 */ /* 0x000fc400080006ff */
[----:B------:R-:W-:Y:S01]  /*10c0*/  MOV R0, UR9 ;  /* 0x0000000900007c02 */ /* 0x000fe20008000f00 */
[----:B------:R-:W-:Y:S01]  /*10d0*/  UIADD3 UR9, UPT, UPT, UR8, UR9, URZ ;  /* 0x0000000908097290 */ /* 0x000fe2000fffe0ff */
[----:B------:R-:W-:Y:S01]  /*10e0*/  MOV R5, UR13 ;  /* 0x0000000d00057c02 */ /* 0x000fe20008000f00 */
[----:B------:R-:W-:Y:S02]  /*10f0*/  ULOP3.LUT UR12, UR12, 0x40, URZ, 0xc0, !UPT ;  /* 0x000000400c0c7892 */ /* 0x000fe4000f8ec0ff */
[----:B------:R-:W-:Y:S01]  /*1100*/  UIADD3 UR11, UPT, UPT, UR9, 0x33ca8, URZ ;  /* 0x00033ca8090b7890 */ /* 0x000fe2000fffe0ff */
[----:B------:R-:W1:Y:S02]  /*1110*/  SYNCS.PHASECHK.TRANS64.TRYWAIT P0, [R0+UR8+0x33cb8], R5 ;  /* 0x033cb805000075a7 */ /* 0x000e640008001108 */
[----:B-1----:R-:W-:Y:S09]  /*1120*/  @!P0 BRA `(.L_x_19) ;  /* 0x0000003c00308947 */ /* 0x002ff20003800000 */
.L_x_58:
[----:B------:R-:W-:Y:S01]  /*1130*/  NOP ;  /* 0x0000000000007918 */ /* 0x000fe20000000000 */
[----:B------:R-:W-:Y:S01]  /*1140*/  UMOV UR17, 0xe ;  /* 0x0000000e00117882 */ /* 0x000fe20000000000 */
[----:B------:R-:W-:-:S05]  /*1150*/  UMOV UR16, 0xfffffff0 ;  /* 0xfffffff000107882 */ /* 0x000fca0000000000 */
.L_x_24:
[----:B------:R-:W-:Y:S01]  /*1160*/  ULEA UR13, UR10, UR8, 0x3 ;  /* 0x000000080a0d7291 */ /* 0x000fe2000f8e18ff */
[----:B-1----:R-:W-:Y:S01]  /*1170*/  SHF.L.U32 R11, R4, 0x1f, RZ ;  /* 0x0000001f040b7819 */ /* 0x002fe200000006ff */
[----:B------:R-:W-:Y:S01]  /*1180*/  UIADD3 UR14, UPT, UPT, UR16, 0x10, URZ ;  /* 0x00000010100e7890 */ /* 0x000fe2000fffe0ff */
[----:B------:R-:W-:Y:S03]  /*1190*/  MOV R0, UR10 ;  /* 0x0000000a00007c02 */ /* 0x000fe60008000f00 */
[----:B------:R-:W-:Y:S03]  /*11a0*/  ULOP3.LUT UP0, UR14, UR14, 0x2, URZ, 0xc0, !UPT ;  /* 0x000000020e0e7892 */ /* 0x000fe6000f80c0ff */
[----:B------:R-:W1:Y:S02]  /*11b0*/  SYNCS.PHASECHK.TRANS64.TRYWAIT P0, [UR13+0x33c70], R11 ;  /* 0x033c700bff0075a7 */ /* 0x000e64000800110d */
[----:B-12---:R-:W-:Y:S07]  /*11c0*/  @!P0 BRA `(.L_x_20) ;  /* 0x0000003c00288947 */ /* 0x006fee0003800000 */
.L_x_60:
[----:B------:R-:W-:Y:S01]  /*11d0*/  NOP ;  /* 0x0000000000007918 */ /* 0x000fe20000000000 */
[----:B------:R-:W-:Y:S05]  /*11e0*/  BRA.U UP0, `(.L_x_21) ;  /* 0x0000000100307547 */ /* 0x000fea000b800000 */
[----:B------:R-:W-:Y:S01]  /*11f0*/  ULEA UR9, UR10, UR8, 0x9 ;  /* 0x000000080a097291 */ /* 0x000fe2000f8e48ff */
[----:B------:R-:W-:Y:S01]  /*1200*/  UMOV UR21, 0x4008 ;  /* 0x0000400800157882 */ /* 0x000fe20000000000 */
[----:B------:R-:W-:Y:S02]  /*1210*/  UMOV UR23, 0x4008 ;  /* 0x0000400800177882 */ /* 0x000fe40000000000 */
[----:B------:R-:W-:Y:S02]  /*1220*/  UIADD3 UR15, UPT, UPT, UR9, 0x32000, URZ ;  /* 0x00032000090f7890 */ /* 0x000fe4000fffe0ff */
[----:B------:R-:W-:Y:S02]  /*1230*/  UIADD3 UR9, UPT, UPT, UR9, 0x32e00, URZ ;  /* 0x00032e0009097890 */ /* 0x000fe4000fffe0ff */
[----:B------:R-:W-:Y:S02]  /*1240*/  USHF.R.U32.HI UR15, URZ, 0x4, UR15 ;  /* 0x00000004ff0f7899 */ /* 0x000fe4000801160f */
[----:B------:R-:W-:Y:S02]  /*1250*/  USHF.R.U32.HI UR9, URZ, 0x4, UR9 ;  /* 0x00000004ff097899 */ /* 0x000fe40008011609 */
[----:B------:R-:W-:Y:S02]  /*1260*/  ULOP3.LUT UR20, UR15, 0x3fe0, URZ, 0xc0, !UPT ;  /* 0x00003fe00f147892 */ /* 0x000fe4000f8ec0ff */
[----:B------:R-:W-:Y:S07]  /*1270*/  ULOP3.LUT UR22, UR9, 0x3fe0, URZ, 0xc0, !UPT ;  /* 0x00003fe009167892 */ /* 0x000fee000f8ec0ff */
[----:B------:R2:W-:Y:S02]  /*1280*/  UTCCP.T.S.4x32dp128bit tmem[0x80], gdesc[UR20] ;  /* 0x00008014ff0079e7 */ /* 0x0005e40009100000 */
[----:B------:R2:W-:Y:S01]  /*1290*/  UTCCP.T.S.4x32dp128bit tmem[0x84], gdesc[UR22] ;  /* 0x00008416ff0079e7 */ /* 0x0005e20009100000 */
[----:B------:R-:W-:Y:S02]  /*12a0*/  NOP ;  /* 0x0000000000007918 */ /* 0x000fe40000000000 */
.L_x_21:
[----:B------:R-:W-:Y:S01]  /*12b0*/  UISETP.NE.AND UP0, UPT, UR10, 0x6, UPT ;  /* 0x000000060a00788c */ /* 0x000fe2000bf05270 */
[----:B------:R-:W-:Y:S01]  /*12c0*/  SHFL.IDX PT, R5, R8, R0, 0x1f ;  /* 0x00001f0008057589 */ /* 0x000fe200000e0000 */
[----:B------:R-:W-:Y:S01]  /*12d0*/  UIADD3 UR10, UPT, UPT, UR10, 0x1, URZ ;  /* 0x000000010a0a7890 */ /* 0x000fe2000fffe0ff */
[----:B------:R-:W-:Y:S03]  /*12e0*/  NOP ;  /* 0x0000000000007918 */ /* 0x000fe60000000000 */
[----:B------:R-:W-:Y:S03]  /*12f0*/  USEL UR10, UR10, URZ, UP0 ;  /* 0x000000ff0a0a7287 */ /* 0x000fe60008000000 */
[----:B-1----:R-:W1:Y:S01]  /*1300*/  SHFL.IDX PT, R2, R9, R0, 0x1f ;  /* 0x00001f0009027589 */ /* 0x002e6200000e0000 */
[----:B------:R-:W-:Y:S02]  /*1310*/  USHF.L.U32 UR15, UR14, 0x4, URZ ;  /* 0x000000040e0f7899 */ /* 0x000fe400080006ff */
[----:B------:R-:W-:Y:S02]  /*1320*/  ULEA UR9, UR10, UR8, 0x3 ;  /* 0x000000080a097291 */ /* 0x000fe4000f8e18ff */
[----:B------:R-:W-:Y:S01]  /*1330*/  ULEA UR14, UR14, 0x890, 0xd ;  /* 0x000008900e0e7891 */ /* 0x000fe2000f8e68ff */
[----:B------:R-:W-:Y:S01]  /*1340*/  ISETP.NE.AND P0, PT, RZ, UR10, PT ;  /* 0x0000000aff007c0c */ /* 0x000fe2000bf05270 */
[----:B------:R-:W-:Y:S01]  /*1350*/  UISETP.NE.AND UP0, UPT, UR16, -0x10, UPT ;  /* 0xfffffff01000788c */ /* 0x000fe2000bf05270 */
[----:B------:R-:W-:Y:S01]  /*1360*/  IMAD.U32 R10, RZ, RZ, UR10 ;  /* 0x0000000aff0a7e24 */ /* 0x000fe2000f8e00ff */
[----:B------:R-:W-:Y:S02]  /*1370*/  UPRMT UR15, UR15, 0x5410, UR14 ;  /* 0x000054100f0f7896 */ /* 0x000fe4000800000e */
[----:B------:R-:W-:Y:S01]  /*1380*/  UIADD3 UR13, UPT, UPT, UR13, 0x33c38, URZ ;  /* 0x00033c380d0d7890 */ /* 0x000fe2000fffe0ff */
[----:B------:R-:W-:Y:S01]  /*1390*/  UMOV UR14, URZ ;  /* 0x000000ff000e7c82 */ /* 0x000fe20008000000 */
[----:B--2---:R-:W-:Y:S01]  /*13a0*/  UMOV UR23, 0x40004040 ;  /* 0x4000404000177882 */ /* 0x004fe20000000000 */
[----:B------:R-:W-:Y:S01]  /*13b0*/  UMOV UR21, 0x40004040 ;  /* 0x4000404000157882 */ /* 0x000fe20000000000 */
[----:B------:R-:W-:Y:S01]  /*13c0*/  UMOV UR27, 0x40004040 ;  /* 0x40004040001b7882 */ /* 0x000fe20000000000 */
[----:B------:R-:W-:Y:S01]  /*13d0*/  UMOV UR25, 0x40004040 ;  /* 0x4000404000197882 */ /* 0x000fe20000000000 */
[----:B------:R-:W-:Y:S01]  /*13e0*/  UMOV UR31, 0x40004040 ;  /* 0x40004040001f7882 */ /* 0x000fe20000000000 */
[----:B------:R-:W-:Y:S01]  /*13f0*/  UMOV UR29, 0x40004040 ;  /* 0x40004040001d7882 */ /* 0x000fe20000000000 */
[----:B------:R-:W-:Y:S01]  /*1400*/  UMOV UR35, 0x40004040 ;  /* 0x4000404000237882 */ /* 0x000fe20000000000 */
[----:B------:R-:W-:Y:S01]  /*1410*/  UMOV UR33, 0x40004040 ;  /* 0x4000404000217882 */ /* 0x000fe20000000000 */
[----:B-1----:R-:W-:Y:S02]  /*1420*/  R2UR UR22, R2 ;  /* 0x00000000021672ca */ /* 0x002fe400000e0000 */
[----:B------:R-:W-:Y:S02]  /*1430*/  R2UR UR20, R5 ;  /* 0x00000000051472ca */ /* 0x000fe400000e0000 */
[----:B------:R-:W-:Y:S04]  /*1440*/  SEL R5, RZ, 0x1, P0 ;  /* 0x00000001ff057807 */ /* 0x000fe80000000000 */
[----:B------:R-:W-:Y:S05]  /*1450*/  LOP3.LUT R4, R4, R5, RZ, 0x3c, !PT ;  /* 0x0000000504047212 */ /* 0x000fea00078e3cff */
[----:B------:R-:W-:Y:S01]  /*1460*/  UIADD3 UR26, UPT, UPT, UR22, 0x2, URZ ;  /* 0x00000002161a7890 */ /* 0x000fe2000fffe0ff */
[----:B------:R-:W-:Y:S01]  /*1470*/  IMAD.U32 R13, R4, -0x80000000, RZ ;  /* 0x80000000040d7824 */ /* 0x000fe200078e00ff */
[----:B------:R-:W-:Y:S01]  /*1480*/  UIADD3 UR24, UPT, UPT, UR20, 0x2, URZ ;  /* 0x0000000214187890 */ /* 0x000fe2000fffe0ff */
[----:B------:R1:W-:Y:S01]  /*1490*/  UTCQMMA gdesc[UR22], gdesc[UR20], tmem[UR12], tmem[UR14], idesc[UR15], tmem[UR6], UP0 ;  /* 0x00060e1416007dea */ /* 0x0003e2000800030c */
[----:B------:R-:W-:Y:S02]  /*14a0*/  UIADD3 UR30, UPT, UPT, UR22, 0x4, URZ ;  /* 0x00000004161e7890 */ /* 0x000fe4000fffe0ff */
[----:B------:R-:W-:Y:S02]  /*14b0*/  UIADD3 UR28, UPT, UPT, UR20, 0x4, URZ ;  /* 0x00000004141c7890 */ /* 0x000fe4000fffe0ff */
[----:B------:R-:W-:Y:S02]  /*14c0*/  UIADD3 UR34, UPT, UPT, UR22, 0x6, URZ ;  /* 0x0000000616227890 */ /* 0x000fe4000fffe0ff */
[----:B------:R-:W-:Y:S01]  /*14d0*/  UIADD3 UR32, UPT, UPT, UR20, 0x6, URZ ;  /* 0x0000000614207890 */ /* 0x000fe2000fffe0ff */
[----:B------:R1:W-:Y:S04]  /*14e0*/  UTCQMMA gdesc[UR26], gdesc[UR24], tmem[UR12], tmem[UR14], idesc[UR15], tmem[UR6], UPT ;  /* 0x00060e181a007dea */ /* 0x0003e8000b80030c */
[----:B------:R1:W-:Y:S04]  /*14f0*/  UTCQMMA gdesc[UR30], gdesc[UR28], tmem[UR12], tmem[UR14], idesc[UR15], tmem[UR6], UPT ;  /* 0x00060e1c1e007dea */ /* 0x0003e8000b80030c */
[----:B------:R1:W-:Y:S01]  /*1500*/  UTCQMMA gdesc[UR34], gdesc[UR32], tmem[UR12], tmem[UR14], idesc[UR15], tmem[UR6], UPT ;  /* 0x00060e2022007dea */ /* 0x0003e2000b80030c */
[----:B------:R1:W-:Y:S01]  /*1510*/  UTCBAR [UR13], URZ ;  /* 0x000000ff0d0073e9 */ /* 0x0003e200080000ff */
[----:B------:R-:W2:Y:S02]  /*1520*/  SYNCS.PHASECHK.TRANS64.TRYWAIT P0, [UR9+0x33c70], R13 ;  /* 0x033c700dff0075a7 */ /* 0x000ea40008001109 */
[----:B-12---:R-:W-:Y:S05]  /*1530*/  @!P0 BRA `(.L_x_22) ;  /* 0x0000003800688947 */ /* 0x006fea0003800000 */
.L_x_62:
[----:B------:R-:W-:Y:S01]  /*1540*/  ELECT P0, URZ, PT ;  /* 0x0000000000ff782f */ /* 0x000fe20003800000 */
[----:B------:R-:W-:Y:S01]  /*1550*/  SHFL.IDX PT, R2, R9, R10, 0x1f ;  /* 0x00001f0a09027589 */ /* 0x000fe200000e0000 */
[----:B------:R-:W-:Y:S02]  /*1560*/  UIADD3 UR9, UPT, UPT, UR9, 0x33c38, URZ ;  /* 0x00033c3809097890 */ /* 0x000fe4000fffe0ff */
[----:B------:R-:W-:Y:S05]  /*1570*/  UISETP.NE.AND UP0, UPT, UR16, -0x2, UPT ;  /* 0xfffffffe1000788c */ /* 0x000fea000bf05270 */
[----:B-1----:R-:W1:Y:S01]  /*1580*/  SHFL.IDX PT, R0, R8, R10, 0x1f ;  /* 0x00001f0a08007589 */ /* 0x002e6200000e0000 */
[----:B------:R-:W-:Y:S01]  /*1590*/  NOP ;  /* 0x0000000000007918 */ /* 0x000fe20000000000 */
[----:B------:R-:W-:Y:S02]  /*15a0*/  NOP ;  /* 0x0000000000007918 */ /* 0x000fe40000000000 */
[C---:B------:R-:W-:Y:S01]  /*15b0*/  @P0 IMAD.SHL.U32 R5, R7.reuse, 0x2000, RZ ;  /* 0x0000200007050824 */ /* 0x040fe200078e00ff */
[----:B------:R-:W-:Y:S01]  /*15c0*/  UMOV UR21, 0x40004040 ;  /* 0x4000404000157882 */ /* 0x000fe20000000000 */
[----:B------:R-:W-:Y:S01]  /*15d0*/  @P0 IMAD.SHL.U32 R6, R7, 0x10, RZ ;  /* 0x0000001007060824 */ /* 0x000fe200078e00ff */
[----:B------:R-:W-:Y:S01]  /*15e0*/  UMOV UR15, 0x40004040 ;  /* 0x40004040000f7882 */ /* 0x000fe20000000000 */
[----:B------:R-:W-:Y:S01]  /*15f0*/  UMOV UR27, 0x40004040 ;  /* 0x40004040001b7882 */ /* 0x000fe20000000000 */
[----:B------:R-:W-:Y:S01]  /*1600*/  @P0 LOP3.LUT R5, R5, 0x6000, RZ, 0xc0, !PT ;  /* 0x0000600005050812 */ /* 0x000fe200078ec0ff */
[----:B------:R-:W-:Y:S01]  /*1610*/  UMOV UR25, 0x40004040 ;  /* 0x4000404000197882 */ /* 0x000fe20000000000 */
[----:B------:R-:W-:Y:S01]  /*1620*/  @P0 LOP3.LUT R6, R6, 0x30, RZ, 0xc0, !PT ;  /* 0x0000003006060812 */ /* 0x000fe200078ec0ff */
[----:B------:R-:W-:Y:S01]  /*1630*/  UMOV UR31, 0x40004040 ;  /* 0x40004040001f7882 */ /* 0x000fe20000000000 */
[----:B------:R-:W-:Y:S01]  /*1640*/  @P0 LOP3.LUT R5, R5, 0x890, RZ, 0xfc, !PT ;  /* 0x0000089005050812 */ /* 0x000fe200078efcff */
[----:B------:R-:W-:Y:S01]  /*1650*/  UMOV UR29, 0x40004040 ;  /* 0x40004040001d7882 */ /* 0x000fe20000000000 */
[----:B------:R-:W-:Y:S01]  /*1660*/  UMOV UR35, 0x40004040 ;  /* 0x4000404000237882 */ /* 0x000fe20000000000 */
[----:B------:R-:W-:Y:S01]  /*1670*/  UMOV UR33, 0x40004040 ;  /* 0x4000404000217882 */ /* 0x000fe20000000000 */
[----:B------:R-:W-:Y:S02]  /*1680*/  @P0 PRMT R5, R6, 0x5410, R5 ;  /* 0x0000541006050816 */ /* 0x000fe40000000005 */
[----:B-1----:R-:W-:Y:S01]  /*1690*/  R2UR UR14, R0 ;  /* 0x00000000000e72ca */ /* 0x002fe200000e0000 */
[----:B------:R-:W-:Y:S01]  /*16a0*/  @P0 IMAD.MOV.U32 R10, RZ, RZ, RZ ;  /* 0x000000ffff0a0224 */ /* 0x000fe200078e00ff */
[----:B------:R-:W-:Y:S02]  /*16b0*/  @P0 R2UR UR13, R5 ;  /* 0x00000000050d02ca */ /* 0x000fe400000e0000 */
[----:B------:R-:W-:Y:S02]  /*16c0*/  R2UR UR20, R2 ;  /* 0x00000000021472ca */ /* 0x000fe400000e0000 */
[----:B------:R-:W-:Y:S07]  /*16d0*/  @P0 R2UR UR22, R10 ;  /* 0x000000000a1602ca */ /* 0x000fee00000e0000 */
[----:B------:R-:W-:Y:S02]  /*16e0*/  UIADD3 UR24, UPT, UPT, UR14, 0x2, URZ ;  /* 0x000000020e187890 */ /* 0x000fe4000fffe0ff */
[----:B------:R-:W-:Y:S01]  /*16f0*/  UIADD3 UR28, UPT, UPT, UR14, 0x4, URZ ;  /* 0x000000040e1c7890 */ /* 0x000fe2000fffe0ff */
[----:B------:R-:W-:Y:S01]  /*1700*/  IMAD.U32 R11, RZ, RZ, UR13 ;  /* 0x0000000dff0b7e24 */ /* 0x000fe2000f8e00ff */
[----:B------:R-:W-:Y:S02]  /*1710*/  UIADD3 UR26, UPT, UPT, UR20, 0x2, URZ ;  /* 0x00000002141a7890 */ /* 0x000fe4000fffe0ff */
[----:B------:R-:W-:Y:S02]  /*1720*/  UIADD3 UR30, UPT, UPT, UR20, 0x4, URZ ;  /* 0x00000004141e7890 */ /* 0x000fe4000fffe0ff */
[----:B------:R-:W-:Y:S01]  /*1730*/  @P0 R2UR UR23, R11 ;  /* 0x000000000b1702ca */ /* 0x000fe200000e0000 */
[----:B------:R-:W-:Y:S02]  /*1740*/  UIADD3 UR34, UPT, UPT, UR20, 0x6, URZ ;  /* 0x0000000614227890 */ /* 0x000fe4000fffe0ff */
[----:B------:R-:W-:Y:S10]  /*1750*/  UIADD3 UR32, UPT, UPT, UR14, 0x6, URZ ;  /* 0x000000060e207890 */ /* 0x000ff4000fffe0ff */
[----:B------:R1:W-:Y:S01]  /*1760*/  UTCQMMA gdesc[UR20], gdesc[UR14], tmem[UR12], tmem[UR22], idesc[UR23], tmem[UR4], UPT ;  /* 0x0004160e14007dea */ /* 0x0003e2000b80030c */
[----:B------:R1:W-:Y:S01]  /*1770*/  UTCQMMA gdesc[UR26], gdesc[UR24], tmem[UR12], tmem[UR22], idesc[UR23], tmem[UR4], UPT ;  /* 0x000416181a007dea */ /* 0x0003e2000b80030c */
[----:B------:R1:W-:Y:S01]  /*1780*/  UTCQMMA gdesc[UR30], gdesc[UR28], tmem[UR12], tmem[UR22], idesc[UR23], tmem[UR4], UPT ;  /* 0x0004161c1e007dea */ /* 0x0003e2000b80030c */
[----:B------:R1:W-:Y:S01]  /*1790*/  UTCQMMA gdesc[UR34], gdesc[UR32], tmem[UR12], tmem[UR22], idesc[UR23], tmem[UR4], UPT ;  /* 0x0004162022007dea */ /* 0x0003e2000b80030c */
[----:B------:R1:W-:Y:S01]  /*17a0*/  UTCBAR [UR9], URZ ;  /* 0x000000ff090073e9 */ /* 0x0003e200080000ff */
[----:B------:R-:W-:Y:S05]  /*17b0*/  BRA.U UP0, `(.L_x_23) ;  /* 0x0000000100087547 */ /* 0x000fea000b800000 */
[----:B------:R2:W-:Y:S01]  /*17c0*/  UTCBAR [UR11], URZ ;  /* 0x000000ff0b0073e9 */ /* 0x0005e200080000ff */
[----:B------:R-:W-:Y:S01]  /*17d0*/  NOP ;  /* 0x0000000000007918 */ /* 0x000fe20000000000 */
.L_x_23:
[----:B------:R-:W-:Y:S01]  /*17e0*/  UISETP.NE.AND UP0, UPT, UR10, 0x6, UPT ;  /* 0x000000060a00788c */ /* 0x000fe2000bf05270 */
[----:B------:R-:W-:Y:S01]  /*17f0*/  VIADD R7, R7, 0x2 ;  /* 0x0000000207077836 */ /* 0x000fe20000000000 */
[----:B------:R-:W-:Y:S02]  /*1800*/  UIADD3 UR10, UPT, UPT, UR10, 0x1, URZ ;  /* 0x000000010a0a7890 */ /* 0x000fe4000fffe0ff */
[----:B------:R-:W-:Y:S02]  /*1810*/  UIADD3 UR17, UPT, UPT, UR17, -0x2, URZ ;  /* 0xfffffffe11117890 */ /* 0x000fe4000fffe0ff */
[----:B------:R-:W-:Y:S02]  /*1820*/  USEL UR10, UR10, URZ, UP0 ;  /* 0x000000ff0a0a7287 */ /* 0x000fe40008000000 */
[----:B------:R-:W-:Y:S02]  /*1830*/  UISETP.NE.AND UP0, UPT, UR17, -0x2, UPT ;  /* 0xfffffffe1100788c */ /* 0x000fe4000bf05270 */
[----:B------:R-:W-:Y:S02]  /*1840*/  UIADD3 UR16, UPT, UPT, UR16, 0x2, URZ ;  /* 0x0000000210107890 */ /* 0x000fe4000fffe0ff */
[----:B------:R-:W-:Y:S04]  /*1850*/  ISETP.NE.AND P0, PT, RZ, UR10, PT ;  /* 0x0000000aff007c0c */ /* 0x000fe8000bf05270 */
[----:B------:R-:W-:Y:S04]  /*1860*/  SEL R5, RZ, 0x1, P0 ;  /* 0x00000001ff057807 */ /* 0x000fe80000000000 */
[----:B------:R-:W-:Y:S01]  /*1870*/  LOP3.LUT R4, R4, R5, RZ, 0x3c, !PT ;  /* 0x0000000504047212 */ /* 0x000fe200078e3cff */
[----:B------:R-:W-:Y:S06]  /*1880*/  BRA.U UP0, `(.L_x_24) ;  /* 0xfffffff900347547 */ /* 0x000fec000b83ffff */
[----:B------:R-:W-:-:S13]  /*1890*/  ISETP.NE.AND P0, PT, R3, UR18, PT ;  /* 0x0000001203007c0c */ /* 0x000fda000bf05270 */
[----:B-12---:R-:W-:Y:S05]  /*18a0*/  @!P0 EXIT ;  /* 0x000000000000894d */ /* 0x006fea0003800000 */
[----:B------:R-:W-:Y:S01]  /*18b0*/  UIADD3 UR18, UPT, UPT, UR18, 0x1, URZ ;  /* 0x0000000112127890 */ /* 0x000fe2000fffe0ff */
[----:B------:R-:W-:Y:S11]  /*18c0*/  BRA `(.L_x_25) ;  /* 0xfffffff400e07947 */ /* 0x000ff6000383ffff */
.L_x_11:
[----:B------:R-:W-:-:S13]  /*18d0*/  ELECT P0, URZ, PT ;  /* 0x0000000000ff782f */ /* 0x000fda0003800000 */
[----:B------:R-:W-:Y:S05]  /*18e0*/  @!P0 BRA `(.L_x_13) ;  /* 0x0000002400e48947 */ /* 0x000fea0003800000 */
[----:B------:R-:W1:Y:S02]  /*18f0*/  S2UR UR4, SR_CTAID.X ;  /* 0x00000000000479c3 */ /* 0x000e640000002500 */
[----:B-1----:R-:W-:-:S13]  /*1900*/  ISETP.LE.U32.AND P0, PT, R2, UR4, PT ;  /* 0x0000000402007c0c */ /* 0x002fda000bf03070 */
[----:B------:R-:W-:Y:S05]  /*1910*/  @P0 EXIT ;  /* 0x000000000000094d */ /* 0x000fea0003800000 */
[----:B------:R-:W1:Y:S01]  /*1920*/  S2R R0, SR_CgaCtaId ;  /* 0x0000000000007919 */ /* 0x000e620000008800 */
[----:B------:R-:W-:Y:S01]  /*1930*/  IMAD.U32 R15, RZ, RZ, UR4 ;  /* 0x00000004ff0f7e24 */ /* 0x000fe2000f8e00ff */
[----:B------:R-:W2:Y:S01]  /*1940*/  LDC.64 R16, c[0x0][0x348] ;  /* 0x0000d200ff107b82 */ /* 0x000ea20000000a00 */
[----:B------:R-:W-:Y:S02]  /*1950*/  HFMA2 R13, -RZ, RZ, 0, 0 ;  /* 0x00000000ff0d7431 */ /* 0x000fe400000001ff */
[----:B------:R-:W-:Y:S01]  /*1960*/  IMAD.MOV.U32 R4, RZ, RZ, RZ ;  /* 0x000000ffff047224 */ /* 0x000fe200078e00ff */
[----:B------:R-:W-:Y:S02]  /*1970*/  LOP3.LUT R3, RZ, R15, RZ, 0x33, !PT ;  /* 0x0000000fff037212 */ /* 0x000fe400078e33ff */
[----:B------:R-:W-:-:S03]  /*1980*/  PRMT R12, R15, 0x7610, R12 ;  /* 0x000076100f0c7816 */ /* 0x000fc6000000000c */
[----:B------:R-:W-:Y:S01]  /*1990*/  IMAD.IADD R10, R2, 0x1, R3 ;  /* 0x00000001020a7824 */ /* 0x000fe200078e0203 */
[----:B------:R-:W-:-:S04]  /*19a0*/  MOV R3, 0x400 ;  /* 0x0000040000037802 */ /* 0x000fc80000000f00 */
[----:B------:R-:W-:-:S05]  /*19b0*/  SHF.R.U32.HI R10, RZ, 0x4, R10 ;  /* 0x00000004ff0a7819 */ /* 0x000fca000001160a */
[----:B------:R-:W-:-:S05]  /*19c0*/  IMAD.HI.U32 R10, R10, 0x24924925, RZ ;  /* 0x249249250a0a7827 */ /* 0x000fca00078e00ff */
[----:B------:R-:W-:Y:S02]  /*19d0*/  IADD3 R10, PT, PT, -R10, RZ, RZ ;  /* 0x000000ff0a0a7210 */ /* 0x000fe40007ffe1ff */
[----:B-1----:R-:W-:-:S05]  /*19e0*/  LEA R0, R0, R3, 0x18 ;  /* 0x0000000300007211 */ /* 0x002fca00078ec0ff */
[----:B------:R-:W-:-:S07]  /*19f0*/  VIADD R14, R0, 0x33c00 ;  /* 0x00033c00000e7836 */ /* 0x000fce0000000000 */
.L_x_42:
[----:B------:R-:W-:Y:S01]  /*1a00*/  SHF.R.U32.HI R5, RZ, 0x7, R15 ;  /* 0x00000007ff057819 */ /* 0x000fe2000001160f */
[----:B------:R-:W-:Y:S05]  /*1a10*/  YIELD ;  /* 0x0000000000007946 */ /* 0x000fea0003800000 */
[----:B------:R-:W-:Y:S01]  /*1a20*/  IMAD.HI.U32 R5, R5, 0x24924925, RZ ;  /* 0x2492492505057827 */ /* 0x000fe200078e00ff */
[----:B------:R-:W-:-:S03]  /*1a30*/  MOV R8, 0x1ad0 ;  /* 0x00001ad000087802 */ /* 0x000fc60000000f00 */
[C---:B------:R-:W-:Y:S01]  /*1a40*/  IMAD R3, R5.reuse, -0x8, R50 ;  /* 0xfffffff805037824 */ /* 0x040fe200078e0232 */
[----:B-1----:R-:W-:-:S04]  /*1a50*/  PRMT R2, R5, 0x9910, RZ ;  /* 0x0000991005027816 */ /* 0x002fc800000000ff */
[----:B------:R-:W-:Y:S01]  /*1a60*/  VIMNMX.U32 R3, PT, PT, R3, 0x8, PT ;  /* 0x0000000803037848 */ /* 0x000fe20003fe0000 */
[----:B------:R-:W-:-:S04]  /*1a70*/  IMAD R2, R2, 0x380, RZ ;  /* 0x0000038002027824 */ /* 0x000fc800078e02ff */
[----:B------:R-:W-:-:S05]  /*1a80*/  IMAD.MOV R7, RZ, RZ, -R2 ;  /* 0x000000ffff077224 */ /* 0x000fca00078e0a02 */
[----:B------:R-:W-:-:S05]  /*1a90*/  PRMT R7, R7, 0x7710, RZ ;  /* 0x0000771007077816 */ /* 0x000fca00000000ff */
[----:B------:R-:W-:-:S05]  /*1aa0*/  IMAD.IADD R2, R7, 0x1, R12 ;  /* 0x0000000107027824 */ /* 0x000fca00078e020c */
[----:B------:R-:W-:Y:S02]  /*1ab0*/  LOP3.LUT R7, R2, 0xffff, RZ, 0xc0, !PT ;  /* 0x0000ffff02077812 */ /* 0x000fe400078ec0ff */
[----:B--2---:R-:W-:Y:S05]  /*1ac0*/  CALL.REL.NOINC `($__internal_3_$__cuda_sm20_div_u16) ;  /* 0x0000003800fc7944 */ /* 0x004fea0003c00000 */
[----:B------:R-:W-:Y:S01]  /*1ad0*/  LOP3.LUT R7, R4, 0x1, RZ, 0x3c, !PT ;  /* 0x0000000104077812 */ /* 0x000fe200078e3cff */
[----:B------:R-:W-:Y:S01]  /*1ae0*/  IMAD R6, R13, 0x8, R14 ;  /* 0x000000080d067824 */ /* 0x000fe200078e020e */
[----:B------:R-:W-:Y:S01]  /*1af0*/  PRMT R9, R3, 0x9910, RZ ;  /* 0x0000991003097816 */ /* 0x000fe200000000ff */
[----:B------:R-:W-:Y:S01]  /*1b00*/  VIADD R3, R13, 0x1 ;  /* 0x000000010d037836 */ /* 0x000fe20000000000 */
[----:B------:R-:W-:Y:S01]  /*1b10*/  PRMT R8, R11, 0x9910, RZ ;  /* 0x000099100b087816 */ /* 0x000fe200000000ff */
[----:B------:R-:W-:Y:S01]  /*1b20*/  IMAD.U32 R7, R7, -0x80000000, RZ ;  /* 0x8000000007077824 */ /* 0x000fe200078e00ff */
[----:B------:R-:W-:-:S03]  /*1b30*/  ISETP.NE.AND P0, PT, R13, 0x6, PT ;  /* 0x000000060d00780c */ /* 0x000fc60003f05270 */
[----:B------:R-:W1:Y:S01]  /*1b40*/  SYNCS.PHASECHK.TRANS64.TRYWAIT P1, [R6+URZ+0x38], R7 ;  /* 0x00003807060075a7 */ /* 0x000e6200080211ff */
[----:B------:R-:W-:Y:S01]  /*1b50*/  IMAD R9, R9, R8, RZ ;  /* 0x0000000809097224 */ /* 0x000fe200078e02ff */
[----:B------:R-:W-:-:S03]  /*1b60*/  SEL R3, R3, RZ, P0 ;  /* 0x000000ff03037207 */ /* 0x000fc60000000000 */
[----:B------:R-:W-:Y:S01]  /*1b70*/  IMAD.MOV R9, RZ, RZ, -R9 ;  /* 0x000000ffff097224 */ /* 0x000fe200078e0a09 */
[----:B------:R-:W-:-:S04]  /*1b80*/  ISETP.NE.AND P0, PT, R3, RZ, PT ;  /* 0x000000ff0300720c */ /* 0x000fc80003f05270 */
[----:B------:R-:W-:Y:S02]  /*1b90*/  PRMT R9, R9, 0x7710, RZ ;  /* 0x0000771009097816 */ /* 0x000fe400000000ff */
[----:B------:R-:W-:-:S03]  /*1ba0*/  SEL R19, RZ, 0x1, P0 ;  /* 0x00000001ff137807 */ /* 0x000fc60000000000 */
[----:B------:R-:W-:Y:S01]  /*1bb0*/  IMAD.IADD R9, R2, 0x1, R9 ;  /* 0x0000000102097824 */ /* 0x000fe200078e0209 */
[----:B------:R-:W-:Y:S01]  /*1bc0*/  LOP3.LUT R4, R4, R19, RZ, 0x3c, !PT ;  /* 0x0000001304047212 */ /* 0x000fe200078e3cff */
[----:B-1----:R-:W-:Y:S06]  /*1bd0*/  @!P1 BRA `(.L_x_26) ;  /* 0x0000003000dc9947 */ /* 0x002fec0003800000 */
.L_x_64:
[--C-:B------:R-:W-:Y:S01]  /*1be0*/  IMAD R7, R13, 0x4000, R0.reuse ;  /* 0x000040000d077824 */ /* 0x100fe200078e0200 */
[----:B------:R-:W-:Y:S01]  /*1bf0*/  LOP3.LUT R8, R9, 0xffff, RZ, 0xc0, !PT ;  /* 0x0000ffff09087812 */ /* 0x000fe200078ec0ff */
[C-C-:B------:R-:W-:Y:S01]  /*1c00*/  IMAD R2, R13.reuse, 0x2000, R0.reuse ;  /* 0x000020000d027824 */ /* 0x140fe200078e0200 */
[C---:B------:R-:W-:Y:S01]  /*1c10*/  IADD3 R28, P3, PT, R16.reuse, 0x40, RZ ;  /* 0x00000040101c7810 */ /* 0x040fe20007f7e0ff */
[----:B------:R-:W-:Y:S01]  /*1c20*/  IMAD R13, R13, 0x200, R0 ;  /* 0x000002000d0d7824 */ /* 0x000fe200078e0200 */
[----:B------:R-:W-:Y:S01]  /*1c30*/  R2UR UR8, R7 ;  /* 0x00000000070872ca */ /* 0x000fe200000e0000 */
[----:B------:R-:W-:Y:S01]  /*1c40*/  IMAD R9, R5, 0x8, R8 ;  /* 0x0000000805097824 */ /* 0x000fe200078e0208 */
[----:B------:R-:W-:Y:S01]  /*1c50*/  IADD3 R26, P2, PT, R16, 0xc0, RZ ;  /* 0x000000c0101a7810 */ /* 0x000fe20007f5e0ff */
[----:B------:R-:W-:Y:S01]  /*1c60*/  IMAD.SHL.U32 R8, R11, 0x40, RZ ;  /* 0x000000400b087824 */ /* 0x000fe200078e00ff */
[----:B------:R-:W-:Y:S01]  /*1c70*/  R2UR UR4, R2 ;  /* 0x00000000020472ca */ /* 0x000fe200000e0000 */
[--C-:B------:R-:W-:Y:S01]  /*1c80*/  IMAD.X R29, RZ, RZ, R17.reuse, P3 ;  /* 0x000000ffff1d7224 */ /* 0x100fe200018e0611 */
[C---:B------:R-:W-:Y:S01]  /*1c90*/  IADD3 R24, P1, PT, R16.reuse, 0x140, RZ ;  /* 0x0000014010187810 */ /* 0x040fe20007f3e0ff */
[----:B------:R-:W-:Y:S01]  /*1ca0*/  IMAD.SHL.U32 R9, R9, 0x80, RZ ;  /* 0x0000008009097824 */ /* 0x000fe200078e00ff */
[----:B------:R-:W-:Y:S01]  /*1cb0*/  R2UR UR16, R13 ;  /* 0x000000000d1072ca */ /* 0x000fe200000e0000 */
[--C-:B------:R-:W-:Y:S01]  /*1cc0*/  IMAD.X R27, RZ, RZ, R17.reuse, P2 ;  /* 0x000000ffff1b7224 */ /* 0x100fe200010e0611 */
[----:B------:R-:W-:Y:S01]  /*1cd0*/  IADD3 R22, P0, PT, R16, 0x1c0, RZ ;  /* 0x000001c010167810 */ /* 0x000fe20007f1e0ff */
[--C-:B------:R-:W-:Y:S01]  /*1ce0*/  IMAD.X R25, RZ, RZ, R17.reuse, P1 ;  /* 0x000000ffff197224 */ /* 0x100fe200008e0611 */
[----:B------:R-:W-:Y:S01]  /*1cf0*/  LOP3.LUT R8, R8, 0xffff, RZ, 0xc0, !PT ;  /* 0x0000ffff08087812 */ /* 0x000fe200078ec0ff */
[----:B------:R-:W-:Y:S01]  /*1d00*/  UIADD3 UR8, UPT, UPT, UR8, 0x8000, URZ ;  /* 0x0000800008087890 */ /* 0x000fe2000fffe0ff */
[----:B------:R-:W-:Y:S01]  /*1d10*/  R2UR UR9, R6 ;  /* 0x00000000060972ca */ /* 0x000fe200000e0000 */
[----:B------:R-:W-:Y:S01]  /*1d20*/  IMAD.X R23, RZ, RZ, R17, P0 ;  /* 0x000000ffff177224 */ /* 0x000fe200000e0611 */
[----:B------:R-:W-:Y:S01]  /*1d30*/  R2UR UR28, R28 ;  /* 0x000000001c1c72ca */ /* 0x000fe200000e0000 */
[----:B------:R-:W-:Y:S01]  /*1d40*/  UIADD3 UR4, UPT, UPT, UR4, 0x24000, URZ ;  /* 0x0002400004047890 */ /* 0x000fe2000fffe0ff */
[----:B------:R-:W-:Y:S01]  /*1d50*/  R2UR UR29, R29 ;  /* 0x000000001d1d72ca */ /* 0x000fe200000e0000 */
[----:B------:R-:W-:Y:S01]  /*1d60*/  UMOV UR10, URZ ;  /* 0x000000ff000a7c82 */ /* 0x000fe20008000000 */
[----:B------:R-:W-:Y:S01]  /*1d70*/  R2UR UR11, R9 ;  /* 0x00000000090b72ca */ /* 0x000fe200000e0000 */
[----:B------:R-:W-:Y:S01]  /*1d80*/  UIADD3 UR12, UPT, UPT, UR16, 0x32000, URZ ;  /* 0x00032000100c7890 */ /* 0x000fe2000fffe0ff */
[----:B------:R-:W-:Y:S01]  /*1d90*/  R2UR UR26, R26 ;  /* 0x000000001a1a72ca */ /* 0x000fe200000e0000 */
[----:B------:R-:W-:Y:S01]  /*1da0*/  UIADD3 UR16, UPT, UPT, UR16, 0x32e00, URZ ;  /* 0x00032e0010107890 */ /* 0x000fe2000fffe0ff */
[----:B------:R-:W-:Y:S01]  /*1db0*/  R2UR UR27, R27 ;  /* 0x000000001b1b72ca */ /* 0x000fe200000e0000 */
[----:B------:R-:W-:Y:S01]  /*1dc0*/  UMOV UR20, 0x0 ;  /* 0x0000000000147882 */ /* 0x000fe20000000000 */
[----:B------:R-:W-:Y:S01]  /*1dd0*/  R2UR UR7, R8 ;  /* 0x00000000080772ca */ /* 0x000fe200000e0000 */
[----:B------:R-:W-:Y:S01]  /*1de0*/  UMOV UR21, 0x10000000 ;  /* 0x1000000000157882 */ /* 0x000fe20000000000 */
[----:B------:R-:W-:Y:S01]  /*1df0*/  R2UR UR24, R24 ;  /* 0x00000000181872ca */ /* 0x000fe200000e0000 */
[----:B------:R-:W-:Y:S01]  /*1e00*/  UMOV UR15, URZ ;  /* 0x000000ff000f7c82 */ /* 0x000fe20008000000 */
[----:B------:R-:W-:Y:S01]  /*1e10*/  R2UR UR25, R25 ;  /* 0x00000000191972ca */ /* 0x000fe200000e0000 */
[----:B------:R-:W-:Y:S01]  /*1e20*/  UMOV UR5, UR9 ;  /* 0x0000000900057c82 */ /* 0x000fe20008000000 */
[----:B------:R-:W-:Y:S01]  /*1e30*/  R2UR UR22, R22 ;  /* 0x00000000161672ca */ /* 0x000fe200000e0000 */
[----:B------:R-:W-:Y:S01]  /*1e40*/  UMOV UR6, UR10 ;  /* 0x0000000a00067c82 */ /* 0x000fe20008000000 */
[----:B------:R-:W-:Y:S01]  /*1e50*/  R2UR UR23, R23 ;  /* 0x00000000171772ca */ /* 0x000fe200000e0000 */
[----:B------:R-:W-:Y:S01]  /*1e60*/  IMAD.MOV.U32 R13, RZ, RZ, 0x6300 ;  /* 0x00006300ff0d7424 */ /* 0x000fe200078e00ff */
[----:B------:R-:W-:Y:S01]  /*1e70*/  LOP3.LUT R7, R4, 0x1, RZ, 0x3c, !PT ;  /* 0x0000000104077812 */ /* 0x000fe200078e3cff */
[----:B------:R-:W-:Y:S01]  /*1e80*/  UMOV UR13, UR9 ;  /* 0x00000009000d7c82 */ /* 0x000fe20008000000 */
[----:B------:R2:W-:Y:S01]  /*1e90*/  UTMALDG.2D [UR8], [UR28], desc[UR20] ;  /* 0x000014081c0075b4 */ /* 0x0005e20008009000 */
[----:B------:R-:W-:Y:S01]  /*1ea0*/  UMOV UR14, UR11 ;  /* 0x0000000b000e7c82 */ /* 0x000fe20008000000 */
[----:B------:R-:W-:Y:S01]  /*1eb0*/  IMAD R2, R3, 0x8, R14 ;  /* 0x0000000803027824 */ /* 0x000fe200078e020e */
[----:B------:R-:W-:Y:S01]  /*1ec0*/  UMOV UR17, UR9 ;  /* 0x0000000900117c82 */ /* 0x000fe20008000000 */
[----:B------:R-:W-:Y:S01]  /*1ed0*/  IMAD.U32 R7, R7, -0x80000000, RZ ;  /* 0x8000000007077824 */ /* 0x000fe200078e00ff */
[----:B------:R-:W-:Y:S01]  /*1ee0*/  UMOV UR18, UR7 ;  /* 0x0000000700127c82 */ /* 0x000fe20008000000 */
[----:B------:R-:W-:Y:S01]  /*1ef0*/  UMOV UR19, UR15 ;  /* 0x0000000f00137c82 */ /* 0x000fe20008000000 */
[C---:B------:R-:W-:Y:S01]  /*1f00*/  VIADD R5, R3.reuse, 0x1 ;  /* 0x0000000103057836 */ /* 0x040fe20000000000 */
[----:B------:R2:W-:Y:S01]  /*1f10*/  UTMALDG.2D [UR4], [UR26], desc[UR20] ;  /* 0x000014041a0075b4 */ /* 0x0005e20008009000 */
[----:B------:R-:W-:-:S04]  /*1f20*/  ISETP.NE.AND P0, PT, R3, 0x6, PT ;  /* 0x000000060300780c */ /* 0x000fc80003f05270 */
[----:B------:R-:W-:Y:S01]  /*1f30*/  SEL R5, R5, RZ, P0 ;  /* 0x000000ff05057207 */ /* 0x000fe20000000000 */
[----:B------:R2:W-:Y:S03]  /*1f40*/  UTMALDG.2D [UR12], [UR24], desc[UR20] ;  /* 0x0000140c180075b4 */ /* 0x0005e60008009000 */
[----:B------:R-:W-:Y:S01]  /*1f50*/  ISETP.NE.AND P0, PT, R5, RZ, PT ;  /* 0x000000ff0500720c */ /* 0x000fe20003f05270 */
[----:B------:R2:W-:Y:S01]  /*1f60*/  UTMALDG.2D [UR16], [UR22], desc[UR20] ;  /* 0x00001410160075b4 */ /* 0x0005e20008009000 */
[----:B------:R3:W-:Y:S01]  /*1f70*/  SYNCS.ARRIVE.TRANS64 RZ, [R6+URZ], R13 ;  /* 0x0000000d06ff79a7 */ /* 0x0007e200080000ff */
[----:B------:R-:W4:Y:S01]  /*1f80*/  SYNCS.PHASECHK.TRANS64.TRYWAIT P1, [R2+URZ+0x38], R7 ;  /* 0x00003807020075a7 */ /* 0x000f2200080211ff */
[C-C-:B-1-3--:R-:W-:Y:S02]  /*1f90*/  IMAD R6, R3.reuse, 0x4000, R0.reuse ;  /* 0x0000400003067824 */ /* 0x14afe400078e0200 */
[----:B------:R-:W-:Y:S01]  /*1fa0*/  IMAD R3, R3, 0x2000, R0 ;  /* 0x0000200003037824 */ /* 0x000fe200078e0200 */
[----:B--2-4-:R-:W-:Y:S06]  /*1fb0*/  @!P1 BRA `(.L_x_27) ;  /* 0x0000003000009947 */ /* 0x014fec0003800000 */
.L_x_66:
[----:B------:R-:W-:Y:S01]  /*1fc0*/  R2UR UR8, R6 ;  /* 0x00000000060872ca */ /* 0x000fe200000e0000 */
[----:B------:R-:W-:Y:S01]  /*1fd0*/  IMAD.MOV.U32 R11, RZ, RZ, 0x6000 ;  /* 0x00006000ff0b7424 */ /* 0x000fe200078e00ff */
[----:B------:R-:W-:Y:S01]  /*1fe0*/  R2UR UR4, R3 ;  /* 0x00000000030472ca */ /* 0x000fe200000e0000 */
[----:B------:R-:W-:Y:S01]  /*1ff0*/  UMOV UR14, 0x0 ;  /* 0x00000000000e7882 */ /* 0x000fe20000000000 */
[----:B------:R-:W-:Y:S01]  /*2000*/  SEL R7, RZ, 0x1, P0 ;  /* 0x00000001ff077807 */ /* 0x000fe20000000000 */
[----:B------:R-:W-:Y:S01]  /*2010*/  UMOV UR15, 0x10000000 ;  /* 0x10000000000f7882 */ /* 0x000fe20000000000 */
[----:B------:R-:W-:Y:S01]  /*2020*/  R2UR UR9, R2 ;  /* 0x00000000020972ca */ /* 0x000fe200000e0000 */
[----:B------:R-:W-:Y:S01]  /*2030*/  UMOV UR10, 0x80 ;  /* 0x00000080000a7882 */ /* 0x000fe20000000000 */
[----:B------:R-:W-:Y:S01]  /*2040*/  R2UR UR16, R28 ;  /* 0x000000001c1072ca */ /* 0x000fe200000e0000 */
[----:B------:R-:W-:Y:S01]  /*2050*/  UMOV UR6, 0x80 ;  /* 0x0000008000067882 */ /* 0x000fe20000000000 */
[----:B------:R-:W-:Y:S01]  /*2060*/  R2UR UR17, R29 ;  /* 0x000000001d1172ca */ /* 0x000fe200000e0000 */
[----:B------:R-:W-:Y:S01]  /*2070*/  VIADD R3, R5, 0x1 ;  /* 0x0000000105037836 */ /* 0x000fe20000000000 */
[----:B------:R-:W-:Y:S01]  /*2080*/  R2UR UR11, R9 ;  /* 0x00000000090b72ca */ /* 0x000fe200000e0000 */
[----:B------:R-:W-:Y:S01]  /*2090*/  UIADD3 UR8, UPT, UPT, UR8, 0x8000, URZ ;  /* 0x0000800008087890 */ /* 0x000fe2000fffe0ff */
[----:B------:R-:W-:Y:S01]  /*20a0*/  R2UR UR12, R26 ;  /* 0x000000001a0c72ca */ /* 0x000fe200000e0000 */
[----:B------:R-:W-:Y:S01]  /*20b0*/  UIADD3 UR4, UPT, UPT, UR4, 0x24000, URZ ;  /* 0x0002400004047890 */ /* 0x000fe2000fffe0ff */
[----:B------:R-:W-:-:S02]  /*20c0*/  R2UR UR13, R27 ;  /* 0x000000001b0d72ca */ /* 0x000fc400000e0000 */
[----:B------:R-:W-:Y:S01]  /*20d0*/  R2UR UR7, R8 ;  /* 0x00000000080772ca */ /* 0x000fe200000e0000 */
[----:B------:R-:W-:Y:S01]  /*20e0*/  UMOV UR5, UR9 ;  /* 0x0000000900057c82 */ /* 0x000fe20008000000 */
[----:B------:R-:W-:Y:S01]  /*20f0*/  LOP3.LUT R6, R4, R7, RZ, 0x3c, !PT ;  /* 0x0000000704067212 */ /* 0x000fe200078e3cff */
[C---:B------:R-:W-:Y:S01]  /*2100*/  IMAD R4, R5.reuse, 0x8, R14 ;  /* 0x0000000805047824 */ /* 0x040fe200078e020e */
[----:B------:R-:W-:Y:S02]  /*2110*/  ISETP.NE.AND P0, PT, R5, 0x6, PT ;  /* 0x000000060500780c */ /* 0x000fe40003f05270 */
[----:B------:R-:W-:Y:S01]  /*2120*/  LOP3.LUT R7, R6, 0x1, RZ, 0x3c, !PT ;  /* 0x0000000106077812 */ /* 0x000fe200078e3cff */
[----:B------:R2:W-:Y:S01]  /*2130*/  UTMALDG.2D [UR8], [UR16], desc[UR14] ;  /* 0x00000e08100075b4 */ /* 0x0005e20008009000 */
[----:B------:R-:W-:-:S03]  /*2140*/  SEL R3, R3, RZ, P0 ;  /* 0x000000ff03037207 */ /* 0x000fc60000000000 */
[----:B------:R-:W-:Y:S01]  /*2150*/  IMAD.U32 R7, R7, -0x80000000, RZ ;  /* 0x8000000007077824 */ /* 0x000fe200078e00ff */
[----:B------:R-:W-:Y:S01]  /*2160*/  ISETP.NE.AND P0, PT, R3, RZ, PT ;  /* 0x000000ff0300720c */ /* 0x000fe20003f05270 */
[----:B------:R2:W-:Y:S01]  /*2170*/  UTMALDG.2D [UR4], [UR12], desc[UR14] ;  /* 0x00000e040c0075b4 */ /* 0x0005e20008009000 */
[----:B------:R3:W-:Y:S01]  /*2180*/  SYNCS.ARRIVE.TRANS64 RZ, [R2+URZ], R11 ;  /* 0x0000000b02ff79a7 */ /* 0x0007e200080000ff */
[----:B------:R-:W4:Y:S01]  /*2190*/  SYNCS.PHASECHK.TRANS64.TRYWAIT P1, [R4+URZ+0x38], R7 ;  /* 0x00003807040075a7 */ /* 0x000f2200080211ff */
[C-C-:B-1-3--:R-:W-:Y:S02]  /*21a0*/  IMAD R2, R5.reuse, 0x4000, R0.reuse ;  /* 0x0000400005027824 */ /* 0x14afe400078e0200 */
[----:B------:R-:W-:Y:S01]  /*21b0*/  IMAD R5, R5, 0x2000, R0 ;  /* 0x0000200005057824 */ /* 0x000fe200078e0200 */
[----:B--2-4-:R-:W-:Y:S06]  /*21c0*/  @!P1 BRA `(.L_x_28) ;  /* 0x0000002c00989947 */ /* 0x014fec0003800000 */
.L_x_68:
[----:B------:R-:W-:Y:S01]  /*21d0*/  R2UR UR8, R2 ;  /* 0x00000000020872ca */ /* 0x000fe200000e0000 */
[----:B------:R-:W-:Y:S01]  /*21e0*/  UMOV UR14, 0x0 ;  /* 0x00000000000e7882 */ /* 0x000fe20000000000 */
[----:B------:R-:W-:Y:S01]  /*21f0*/  R2UR UR4, R5 ;  /* 0x00000000050472ca */ /* 0x000fe200000e0000 */
[----:B------:R-:W-:Y:S01]  /*2200*/  UMOV UR15, 0x10000000 ;  /* 0x10000000000f7882 */ /* 0x000fe20000000000 */
[----:B------:R-:W-:Y:S01]  /*2210*/  SEL R7, RZ, 0x1, P0 ;  /* 0x00000001ff077807 */ /* 0x000fe20000000000 */
[----:B------:R-:W-:Y:S01]  /*2220*/  UMOV UR10, 0x100 ;  /* 0x00000100000a7882 */ /* 0x000fe20000000000 */
[----:B------:R-:W-:Y:S01]  /*2230*/  R2UR UR9, R4 ;  /* 0x00000000040972ca */ /* 0x000fe200000e0000 */
[----:B------:R-:W-:Y:S01]  /*2240*/  IMAD R2, R3, 0x8, R14 ;  /* 0x0000000803027824 */ /* 0x000fe200078e020e */
        /* <DEDUP_REMOVED lines=11> */
[----:B------:R-:W-:Y:S02]  /*2300*/  LOP3.LUT R5, R6, R7, RZ, 0x3c, !PT ;  /* 0x0000000706057212 */ /* 0x000fe400078e3cff */
        /* <DEDUP_REMOVED lines=12> */
.L_x_70:
        /* <DEDUP_REMOVED lines=11> */
[----:B-1----:R-:W-:Y:S01]  /*2480*/  VIADD R7, R21, 0x1 ;  /* 0x0000000115077836 */ /* 0x002fe20000000000 */
[----:B------:R-:W-:Y:S01]  /*2490*/  R2UR UR11, R9 ;  /* 0x00000000090b72ca */ /* 0x000fe200000e0000 */
[----:B------:R-:W-:Y:S01]  /*24a0*/  UIADD3 UR8, UPT, UPT, UR8, 0x8000, URZ ;  /* 0x0000800008087890 */ /* 0x000fe2000fffe0ff */
[----:B------:R-:W-:Y:S01]  /*24b0*/  R2UR UR12, R26 ;  /* 0x000000001a0c72ca */ /* 0x000fe200000e0000 */
[----:B------:R-:W-:Y:S01]  /*24c0*/  UIADD3 UR4, UPT, UPT, UR4, 0x24000, URZ ;  /* 0x0002400004047890 */ /* 0x000fe2000fffe0ff */
[----:B------:R-:W-:Y:S01]  /*24d0*/  R2UR UR13, R27 ;  /* 0x000000001b0d72ca */ /* 0x000fe200000e0000 */
[--C-:B------:R-:W-:Y:S01]  /*24e0*/  IMAD R3, R21, 0x2000, R0.reuse ;  /* 0x0000200015037824 */ /* 0x100fe200078e0200 */
[----:B------:R-:W-:Y:S01]  /*24f0*/  R2UR UR7, R8 ;  /* 0x00000000080772ca */ /* 0x000fe200000e0000 */
[----:B------:R-:W-:Y:S01]  /*2500*/  UMOV UR5, UR9 ;  /* 0x0000000900057c82 */ /* 0x000fe20008000000 */
[----:B------:R-:W-:Y:S01]  /*2510*/  LOP3.LUT R5, R5, R4, RZ, 0x3c, !PT ;  /* 0x0000000405057212 */ /* 0x000fe200078e3cff */
[C---:B------:R-:W-:Y:S01]  /*2520*/  IMAD R4, R21.reuse, 0x4000, R0 ;  /* 0x0000400015047824 */ /* 0x040fe200078e0200 */
[----:B------:R-:W-:-:S02]  /*2530*/  ISETP.NE.AND P0, PT, R21, 0x6, PT ;  /* 0x000000061500780c */ /* 0x000fc40003f05270 */
[----:B------:R-:W-:Y:S01]  /*2540*/  LOP3.LUT R19, R5, 0x1, RZ, 0x3c, !PT ;  /* 0x0000000105137812 */ /* 0x000fe200078e3cff */
[----:B------:R1:W-:Y:S01]  /*2550*/  UTMALDG.2D [UR8], [UR16], desc[UR14] ;  /* 0x00000e08100075b4 */ /* 0x0003e20008009000 */
[----:B------:R-:W-:-:S03]  /*2560*/  SEL R7, R7, RZ, P0 ;  /* 0x000000ff07077207 */ /* 0x000fc60000000000 */
[----:B------:R-:W-:Y:S01]  /*2570*/  IMAD.U32 R19, R19, -0x80000000, RZ ;  /* 0x8000000013137824 */ /* 0x000fe200078e00ff */
[----:B------:R-:W-:Y:S01]  /*2580*/  ISETP.NE.AND P0, PT, R7, RZ, PT ;  /* 0x000000ff0700720c */ /* 0x000fe20003f05270 */
[----:B------:R1:W-:Y:S01]  /*2590*/  UTMALDG.2D [UR4], [UR12], desc[UR14] ;  /* 0x00000e040c0075b4 */ /* 0x0003e20008009000 */
[----:B------:R2:W-:Y:S01]  /*25a0*/  SYNCS.ARRIVE.TRANS64 RZ, [R2+URZ], R11 ;  /* 0x0000000b02ff79a7 */ /* 0x0005e200080000ff */
[----:B------:R-:W3:Y:S01]  /*25b0*/  SYNCS.PHASECHK.TRANS64.TRYWAIT P1, [R6+URZ+0x38], R19 ;  /* 0x00003813060075a7 */ /* 0x000ee200080211ff */
[----:B--2---:R-:W-:-:S04]  /*25c0*/  SEL R2, RZ, 0x1, P0 ;  /* 0x00000001ff027807 */ /* 0x004fc80000000000 */
[----:B------:R-:W-:Y:S01]  /*25d0*/  LOP3.LUT R5, R5, R2, RZ, 0x3c, !PT ;  /* 0x0000000205057212 */ /* 0x000fe200078e3cff */
[----:B------:R-:W-:Y:S01]  /*25e0*/  IMAD R2, R21, 0x200, R0 ;  /* 0x0000020015027824 */ /* 0x000fe200078e0200 */
[----:B-1-3--:R-:W-:Y:S06]  /*25f0*/  @!P1 BRA `(.L_x_30) ;  /* 0x0000002800c09947 */ /* 0x00afec0003800000 */
.L_x_72:
[----:B------:R-:W-:Y:S01]  /*2600*/  R2UR UR16, R4 ;  /* 0x00000000041072ca */ /* 0x000fe200000e0000 */
[----:B------:R-:W-:Y:S01]  /*2610*/  UMOV UR24, 0x0 ;  /* 0x0000000000187882 */ /* 0x000fe20000000000 */
        /* <DEDUP_REMOVED lines=11> */
[----:B------:R-:W-:Y:S01]  /*26d0*/  UIADD3 UR16, UPT, UPT, UR16, 0x8000, URZ ;  /* 0x0000800010107890 */ /* 0x000fe2000fffe0ff */
[----:B------:R-:W-:Y:S01]  /*26e0*/  R2UR UR26, R26 ;  /* 0x000000001a1a72ca */ /* 0x000fe200000e0000 */
[----:B------:R-:W-:Y:S01]  /*26f0*/  UIADD3 UR12, UPT, UPT, UR12, 0x24000, URZ ;  /* 0x000240000c0c7890 */ /* 0x000fe2000fffe0ff */
[----:B------:R-:W-:Y:S01]  /*2700*/  R2UR UR27, R27 ;  /* 0x000000001b1b72ca */ /* 0x000fe200000e0000 */
[----:B------:R-:W-:Y:S01]  /*2710*/  UIADD3 UR8, UPT, UPT, UR4, 0x32000, URZ ;  /* 0x0003200004087890 */ /* 0x000fe2000fffe0ff */
[----:B------:R-:W-:Y:S01]  /*2720*/  R2UR UR15, R8 ;  /* 0x00000000080f72ca */ /* 0x000fe200000e0000 */
[----:B------:R-:W-:Y:S01]  /*2730*/  UIADD3 UR4, UPT, UPT, UR4, 0x32e00, URZ ;  /* 0x00032e0004047890 */ /* 0x000fe2000fffe0ff */
[----:B------:R-:W-:Y:S01]  /*2740*/  R2UR UR22, R24 ;  /* 0x00000000181672ca */ /* 0x000fe200000e0000 */
[----:B------:R-:W-:Y:S01]  /*2750*/  UMOV UR13, UR17 ;  /* 0x00000011000d7c82 */ /* 0x000fe20008000000 */
[----:B------:R-:W-:Y:S01]  /*2760*/  R2UR UR23, R25 ;  /* 0x00000000191772ca */ /* 0x000fe200000e0000 */
[----:B------:R-:W-:Y:S01]  /*2770*/  UMOV UR9, UR17 ;  /* 0x0000001100097c82 */ /* 0x000fe20008000000 */
[----:B------:R-:W-:Y:S01]  /*2780*/  R2UR UR20, R22 ;  /* 0x00000000161472ca */ /* 0x000fe200000e0000 */
[----:B------:R2:W-:Y:S01]  /*2790*/  UTMALDG.2D [UR16], [UR28], desc[UR24] ;  /* 0x000018101c0075b4 */ /* 0x0005e20008009000 */
[----:B------:R-:W-:Y:S01]  /*27a0*/  R2UR UR21, R23 ;  /* 0x00000000171572ca */ /* 0x000fe200000e0000 */
[----:B------:R-:W-:Y:S01]  /*27b0*/  UMOV UR10, UR19 ;  /* 0x00000013000a7c82 */ /* 0x000fe20008000000 */
[----:B------:R-:W-:Y:S01]  /*27c0*/  LOP3.LUT R3, R5, 0x1, RZ, 0x3c, !PT ;  /* 0x0000000105037812 */ /* 0x000fe200078e3cff */
[C---:B------:R-:W-:Y:S01]  /*27d0*/  IMAD R2, R7.reuse, 0x8, R14 ;  /* 0x0000000807027824 */ /* 0x040fe200078e020e */
[----:B------:R-:W-:Y:S01]  /*27e0*/  UMOV UR5, UR17 ;  /* 0x0000001100057c82 */ /* 0x000fe20008000000 */
[----:B------:R-:W-:Y:S01]  /*27f0*/  UMOV UR6, UR15 ;  /* 0x0000000f00067c82 */ /* 0x000fe20008000000 */
[----:B-1----:R-:W-:Y:S01]  /*2800*/  VIADD R19, R7, 0x1 ;  /* 0x0000000107137836 */ /* 0x002fe20000000000 */
[----:B------:R2:W-:Y:S01]  /*2810*/  UTMALDG.2D [UR12], [UR26], desc[UR24] ;  /* 0x0000180c1a0075b4 */ /* 0x0005e20008009000 */
[----:B------:R-:W-:Y:S01]  /*2820*/  IMAD.U32 R3, R3, -0x80000000, RZ ;  /* 0x8000000003037824 */ /* 0x000fe200078e00ff */
[C---:B------:R-:W-:Y:S01]  /*2830*/  ISETP.NE.AND P0, PT, R7.reuse, 0x6, PT ;  /* 0x000000060700780c */ /* 0x040fe20003f05270 */
[----:B------:R-:W-:-:S02]  /*2840*/  IMAD R4, R7, 0x4000, R0 ;  /* 0x0000400007047824 */ /* 0x000fc400078e0200 */
[----:B------:R-:W-:Y:S01]  /*2850*/  IMAD R7, R7, 0x2000, R0 ;  /* 0x0000200007077824 */ /* 0x000fe200078e0200 */
[----:B------:R-:W-:Y:S01]  /*2860*/  SEL R19, R19, RZ, P0 ;  /* 0x000000ff13137207 */ /* 0x000fe20000000000 */
[----:B------:R2:W-:Y:S03]  /*2870*/  UTMALDG.2D [UR8], [UR22], desc[UR24] ;  /* 0x00001808160075b4 */ /* 0x0005e60008009000 */
[----:B------:R-:W-:Y:S01]  /*2880*/  ISETP.NE.AND P0, PT, R19, RZ, PT ;  /* 0x000000ff1300720c */ /* 0x000fe20003f05270 */
[----:B------:R2:W-:Y:S01]  /*2890*/  UTMALDG.2D [UR4], [UR20], desc[UR24] ;  /* 0x00001804140075b4 */ /* 0x0005e20008009000 */
[----:B------:R2:W-:Y:S01]  /*28a0*/  SYNCS.ARRIVE.TRANS64 RZ, [R6+URZ], R13 ;  /* 0x0000000d06ff79a7 */ /* 0x0005e200080000ff */
[----:B------:R-:W1:Y:S02]  /*28b0*/  SYNCS.PHASECHK.TRANS64.TRYWAIT P1, [R2+URZ+0x38], R3 ;  /* 0x00003803020075a7 */ /* 0x000e6400080211ff */
[----:B-12---:R-:W-:Y:S08]  /*28c0*/  @!P1 BRA `(.L_x_31) ;  /* 0x0000002800249947 */ /* 0x006ff00003800000 */
.L_x_74:
[----:B------:R-:W-:Y:S01]  /*28d0*/  R2UR UR8, R4 ;  /* 0x00000000040872ca */ /* 0x000fe200000e0000 */
[----:B------:R-:W-:Y:S01]  /*28e0*/  UMOV UR14, 0x0 ;  /* 0x00000000000e7882 */ /* 0x000fe20000000000 */
[----:B------:R-:W-:Y:S01]  /*28f0*/  R2UR UR4, R7 ;  /* 0x00000000070472ca */ /* 0x000fe200000e0000 */
[----:B------:R-:W-:Y:S01]  /*2900*/  UMOV UR15, 0x10000000 ;  /* 0x10000000000f7882 */ /* 0x000fe20000000000 */
[----:B------:R-:W-:Y:S01]  /*2910*/  SEL R4, RZ, 0x1, P0 ;  /* 0x00000001ff047807 */ /* 0x000fe20000000000 */
[----:B------:R-:W-:Y:S01]  /*2920*/  UMOV UR10, 0x280 ;  /* 0x00000280000a7882 */ /* 0x000fe20000000000 */
[----:B------:R-:W-:Y:S01]  /*2930*/  R2UR UR9, R2 ;  /* 0x00000000020972ca */ /* 0x000fe200000e0000 */
[----:B------:R-:W-:Y:S01]  /*2940*/  UMOV UR6, 0x280 ;  /* 0x0000028000067882 */ /* 0x000fe20000000000 */
[----:B------:R-:W-:Y:S01]  /*2950*/  R2UR UR16, R28 ;  /* 0x000000001c1072ca */ /* 0x000fe200000e0000 */
[----:B------:R-:W-:Y:S01]  /*2960*/  VIADD R3, R19, 0x1 ;  /* 0x0000000113037836 */ /* 0x000fe20000000000 */
[----:B------:R-:W-:-:S02]  /*2970*/  R2UR UR17, R29 ;  /* 0x000000001d1172ca */ /* 0x000fc400000e0000 */
[----:B------:R-:W-:Y:S01]  /*2980*/  R2UR UR11, R9 ;  /* 0x00000000090b72ca */ /* 0x000fe200000e0000 */
[----:B------:R-:W-:Y:S01]  /*2990*/  UIADD3 UR8, UPT, UPT, UR8, 0x8000, URZ ;  /* 0x0000800008087890 */ /* 0x000fe2000fffe0ff */
[----:B------:R-:W-:Y:S01]  /*29a0*/  R2UR UR12, R26 ;  /* 0x000000001a0c72ca */ /* 0x000fe200000e0000 */
[----:B------:R-:W-:Y:S01]  /*29b0*/  UIADD3 UR4, UPT, UPT, UR4, 0x24000, URZ ;  /* 0x0002400004047890 */ /* 0x000fe2000fffe0ff */
[----:B------:R-:W-:Y:S02]  /*29c0*/  R2UR UR13, R27 ;  /* 0x000000001b0d72ca */ /* 0x000fe400000e0000 */
        /* <DEDUP_REMOVED lines=16> */
.L_x_76:
        /* <DEDUP_REMOVED lines=21> */
[----:B-1----:R-:W-:Y:S01]  /*2c20*/  LOP3.LUT R7, R5, 0x1, RZ, 0x3c, !PT ;  /* 0x0000000105077812 */ /* 0x002fe200078e3cff */
[----:B------:R1:W-:Y:S01]  /*2c30*/  UTMALDG.2D [UR8], [UR16], desc[UR14] ;  /* 0x00000e08100075b4 */ /* 0x0003e20008009000 */
[----:B------:R-:W-:-:S03]  /*2c40*/  SEL R21, R21, RZ, P0 ;  /* 0x000000ff15157207 */ /* 0x000fc60000000000 */
[----:B------:R-:W-:Y:S01]  /*2c50*/  IMAD.U32 R7, R7, -0x80000000, RZ ;  /* 0x8000000007077824 */ /* 0x000fe200078e00ff */
[----:B------:R-:W-:Y:S01]  /*2c60*/  ISETP.NE.AND P0, PT, R21, RZ, PT ;  /* 0x000000ff1500720c */ /* 0x000fe20003f05270 */
[----:B------:R1:W-:Y:S01]  /*2c70*/  UTMALDG.2D [UR4], [UR12], desc[UR14] ;  /* 0x00000e040c0075b4 */ /* 0x0003e20008009000 */
[----:B------:R2:W-:Y:S01]  /*2c80*/  SYNCS.ARRIVE.TRANS64 RZ, [R4+URZ], R11 ;  /* 0x0000000b04ff79a7 */ /* 0x0005e200080000ff */
[----:B------:R-:W3:Y:S01]  /*2c90*/  SYNCS.PHASECHK.TRANS64.TRYWAIT P1, [R2+URZ+0x38], R7 ;  /* 0x00003807020075a7 */ /* 0x000ee200080211ff */
[C-C-:B--2---:R-:W-:Y:S02]  /*2ca0*/  IMAD R4, R3.reuse, 0x4000, R0.reuse ;  /* 0x0000400003047824 */ /* 0x144fe400078e0200 */
[----:B------:R-:W-:Y:S01]  /*2cb0*/  IMAD R3, R3, 0x2000, R0 ;  /* 0x0000200003037824 */ /* 0x000fe200078e0200 */
[----:B-1-3--:R-:W-:Y:S06]  /*2cc0*/  @!P1 BRA `(.L_x_33) ;  /* 0x0000002400589947 */ /* 0x00afec0003800000 */
.L_x_78:
        /* <DEDUP_REMOVED lines=35> */
.L_x_80:
        /* <DEDUP_REMOVED lines=45> */
.L_x_82:
        /* <DEDUP_REMOVED lines=32> */
.L_x_84:
        /* <DEDUP_REMOVED lines=9> */
[----:B-1----:R-:W-:Y:S01]  /*3460*/  VIADD R7, R3, 0x1 ;  /* 0x0000000103077836 */ /* 0x002fe20000000000 */
        /* <DEDUP_REMOVED lines=22> */
.L_x_86:
        /* <DEDUP_REMOVED lines=27> */
[----:B------:R2:W-:Y:S02]  /*3780*/  SYNCS.ARRIVE.TRANS64 RZ, [R2+URZ], R11 ;  /* 0x0000000b02ff79a7 */ /* 0x0005e400080000ff */
[----:B------:R-:W-:-:S04]  /*3790*/  SEL R6, RZ, 0x1, P0 ;  /* 0x00000001ff067807 */ /* 0x000fc80000000000 */
[----:B------:R-:W-:Y:S01]  /*37a0*/  LOP3.LUT R6, R5, R6, RZ, 0x3c, !PT ;  /* 0x0000000605067212 */ /* 0x000fe200078e3cff */
[----:B------:R-:W3:Y:S01]  /*37b0*/  SYNCS.PHASECHK.TRANS64.TRYWAIT P1, [R4+URZ+0x38], R19 ;  /* 0x00003813040075a7 */ /* 0x000ee200080211ff */
[----:B--2---:R-:W-:Y:S01]  /*37c0*/  IMAD R2, R7, 0x4000, R0 ;  /* 0x0000400007027824 */ /* 0x004fe200078e0200 */
[----:B-1-3--:R-:W-:Y:S06]  /*37d0*/  @!P1 BRA `(.L_x_38) ;  /* 0x0000001c00109947 */ /* 0x00afec0003800000 */
.L_x_88:
[C-C-:B------:R-:W-:Y:S01]  /*37e0*/  IMAD R5, R7.reuse, 0x2000, R0.reuse ;  /* 0x0000200007057824 */ /* 0x140fe200078e0200 */
[----:B------:R-:W-:Y:S01]  /*37f0*/  R2UR UR16, R2 ;  /* 0x00000000021072ca */ /* 0x000fe200000e0000 */
[----:B------:R-:W-:Y:S01]  /*3800*/  IMAD R7, R7, 0x200, R0 ;  /* 0x0000020007077824 */ /* 0x000fe200078e0200 */
        /* <DEDUP_REMOVED lines=13> */
[----:B------:R-:W-:Y:S01]  /*38e0*/  UMOV UR13, UR17 ;  /* 0x00000011000d7c82 */ /* 0x000fe20008000000 */
        /* <DEDUP_REMOVED lines=9> */
[----:B------:R2:W-:Y:S01]  /*3980*/  UTMALDG.2D [UR16], [UR28], desc[UR24] ;  /* 0x000018101c0075b4 */ /* 0x0005e20008009000 */
[----:B------:R-:W-:Y:S01]  /*3990*/  R2UR UR21, R23 ;  /* 0x00000000171572ca */ /* 0x000fe200000e0000 */
[----:B------:R-:W-:Y:S01]  /*39a0*/  UMOV UR10, UR19 ;  /* 0x00000013000a7c82 */ /* 0x000fe20008000000 */
[----:B------:R-:W-:Y:S01]  /*39b0*/  LOP3.LUT R5, R6, 0x1, RZ, 0x3c, !PT ;  /* 0x0000000106057812 */ /* 0x000fe200078e3cff */
[----:B------:R-:W-:Y:S01]  /*39c0*/  UMOV UR7, 0x3 ;  /* 0x0000000300077882 */ /* 0x000fe20000000000 */
[----:B------:R-:W-:Y:S01]  /*39d0*/  IMAD R2, R3, 0x8, R14 ;  /* 0x0000000803027824 */ /* 0x000fe200078e020e */
[----:B------:R-:W-:Y:S01]  /*39e0*/  UMOV UR5, UR17 ;  /* 0x0000001100057c82 */ /* 0x000fe20008000000 */
[----:B------:R-:W-:Y:S01]  /*39f0*/  UMOV UR6, UR15 ;  /* 0x0000000f00067c82 */ /* 0x000fe20008000000 */
[----:B------:R-:W-:Y:S01]  /*3a00*/  IMAD.U32 R5, R5, -0x80000000, RZ ;  /* 0x8000000005057824 */ /* 0x000fe200078e00ff */
[----:B------:R2:W-:Y:S01]  /*3a10*/  UTMALDG.2D [UR12], [UR26], desc[UR24] ;  /* 0x0000180c1a0075b4 */ /* 0x0005e20008009000 */
[C---:B------:R-:W-:Y:S01]  /*3a20*/  VIADD R7, R3.reuse, 0x1 ;  /* 0x0000000103077836 */ /* 0x040fe20000000000 */
        /* <DEDUP_REMOVED lines=10> */
.L_x_90:
        /* <DEDUP_REMOVED lines=32> */
.L_x_92:
        /* <DEDUP_REMOVED lines=9> */
[----:B------:R-:W-:Y:S01]  /*3d60*/  IMAD R6, R3, 0x4000, R0 ;  /* 0x0000400003067824 */ /* 0x000fe200078e0200 */
        /* <DEDUP_REMOVED lines=9> */
[----:B------:R-:W-:-:S03]  /*3e00*/  IMAD R2, R3, 0x8, R14 ;  /* 0x0000000803027824 */ /* 0x000fc600078e020e */
[----:B------:R-:W-:Y:S01]  /*3e10*/  LOP3.LUT R7, R5, 0x1, RZ, 0x3c, !PT ;  /* 0x0000000105077812 */ /* 0x000fe200078e3cff */
[----:B------:R2:W-:Y:S04]  /*3e20*/  UTMALDG.2D [UR8], [UR16], desc[UR14] ;  /* 0x00000e08100075b4 */ /* 0x0005e80008009000 */
[----:B------:R-:W-:Y:S02]  /*3e30*/  IMAD.U32 R7, R7, -0x80000000, RZ ;  /* 0x8000000007077824 */ /* 0x000fe400078e00ff */
[----:B------:R2:W-:Y:S01]  /*3e40*/  UTMALDG.2D [UR4], [UR12], desc[UR14] ;  /* 0x00000e040c0075b4 */ /* 0x0005e20008009000 */
[----:B------:R3:W-:Y:S01]  /*3e50*/  SYNCS.ARRIVE.TRANS64 RZ, [R4+URZ], R11 ;  /* 0x0000000b04ff79a7 */ /* 0x0007e200080000ff */
[----:B------:R-:W4:Y:S01]  /*3e60*/  SYNCS.PHASECHK.TRANS64.TRYWAIT P0, [R2+URZ+0x38], R7 ;  /* 0x00003807020075a7 */ /* 0x000f2200080011ff */
[----:B-1-3--:R-:W-:Y:S01]  /*3e70*/  IMAD R4, R3, 0x2000, R0 ;  /* 0x0000200003047824 */ /* 0x00afe200078e0200 */
[----:B--2-4-:R-:W-:Y:S06]  /*3e80*/  @!P0 BRA `(.L_x_41) ;  /* 0x0000001400b48947 */ /* 0x014fec0003800000 */
.L_x_94:
[----:B------:R-:W-:Y:S01]  /*3e90*/  R2UR UR8, R6 ;  /* 0x00000000060872ca */ /* 0x000fe200000e0000 */
[C---:B------:R-:W-:Y:S01]  /*3ea0*/  VIADD R13, R3.reuse, 0x1 ;  /* 0x00000001030d7836 */ /* 0x040fe20000000000 */
[----:B------:R-:W-:Y:S01]  /*3eb0*/  R2UR UR4, R4 ;  /* 0x00000000040472ca */ /* 0x000fe200000e0000 */
[----:B------:R-:W-:Y:S01]  /*3ec0*/  VIADD R10, R10, 0x1 ;  /* 0x000000010a0a7836 */ /* 0x000fe20000000000 */
[----:B------:R-:W-:Y:S01]  /*3ed0*/  ISETP.NE.AND P0, PT, R3, 0x6, PT ;  /* 0x000000060300780c */ /* 0x000fe20003f05270 */
        /* <DEDUP_REMOVED lines=11> */
[----:B------:R-:W-:-:S02]  /*3f90*/  R2UR UR13, R27 ;  /* 0x000000001b0d72ca */ /* 0x000fc400000e0000 */
[----:B------:R-:W-:Y:S01]  /*3fa0*/  R2UR UR7, R8 ;  /* 0x00000000080772ca */ /* 0x000fe200000e0000 */
[----:B------:R-:W-:Y:S01]  /*3fb0*/  UMOV UR5, UR9 ;  /* 0x0000000900057c82 */ /* 0x000fe20008000000 */
[----:B------:R-:W-:Y:S02]  /*3fc0*/  SEL R13, R13, RZ, P0 ;  /* 0x000000ff0d0d7207 */ /* 0x000fe40000000000 */
[----:B------:R-:W-:Y:S02]  /*3fd0*/  ISETP.NE.AND P0, PT, R10, 0x1, PT ;  /* 0x000000010a00780c */ /* 0x000fe40003f05270 */
[----:B------:R-:W-:Y:S01]  /*3fe0*/  ISETP.NE.AND P1, PT, R13, RZ, PT ;  /* 0x000000ff0d00720c */ /* 0x000fe20003f25270 */
[----:B------:R2:W-:Y:S03]  /*3ff0*/  UTMALDG.2D [UR8], [UR16], desc[UR14] ;  /* 0x00000e08100075b4 */ /* 0x0005e60008009000 */
[----:B------:R-:W-:-:S04]  /*4000*/  SEL R4, RZ, 0x1, P1 ;  /* 0x00000001ff047807 */ /* 0x000fc80000800000 */
[----:B------:R-:W-:Y:S01]  /*4010*/  LOP3.LUT R4, R5, R4, RZ, 0x3c, !PT ;  /* 0x0000000405047212 */ /* 0x000fe200078e3cff */
[----:B------:R2:W-:Y:S01]  /*4020*/  UTMALDG.2D [UR4], [UR12], desc[UR14] ;  /* 0x00000e040c0075b4 */ /* 0x0005e20008009000 */
[----:B------:R2:W-:Y:S02]  /*4030*/  SYNCS.ARRIVE.TRANS64 RZ, [R2+URZ], R11 ;  /* 0x0000000b02ff79a7 */ /* 0x0005e400080000ff */
[----:B--2---:R-:W-:Y:S05]  /*4040*/  @!P0 EXIT ;  /* 0x000000000000894d */ /* 0x004fea0003800000 */
[----:B------:R-:W-:Y:S02]  /*4050*/  IADD3 R12, PT, PT, R12, 0x70, RZ ;  /* 0x000000700c0c7810 */ /* 0x000fe40007ffe0ff */
[----:B------:R-:W-:Y:S01]  /*4060*/  IADD3 R15, PT, PT, R15, 0x70, RZ ;  /* 0x000000700f0f7810 */ /* 0x000fe20007ffe0ff */
[----:B------:R-:W-:Y:S06]  /*4070*/  BRA `(.L_x_42) ;  /* 0xffffffd800607947 */ /* 0x000fec000383ffff */
.L_x_13:
[----:B------:R-:W-:-:S04]  /*4080*/  LOP3.LUT R0, R37, 0xfffffffc, RZ, 0xc0, !PT ;  /* 0xfffffffc25007812 */ /* 0x000fc800078ec0ff */
[----:B------:R-:W-:-:S13]  /*4090*/  ISETP.NE.AND P0, PT, R0, 0x4, PT ;  /* 0x000000040000780c */ /* 0x000fda0003f05270 */
[----:B-1----:R-:W-:Y:S05]  /*40a0*/  @P0 EXIT ;  /* 0x000000000000094d */ /* 0x002fea0003800000 */
[----:B------:R-:W1:Y:S01]  /*40b0*/  S2R R0, SR_CgaCtaId ;  /* 0x0000000000007919 */ /* 0x000e620000008800 */
[----:B------:R-:W-:-:S04]  /*40c0*/  MOV R3, 0x400 ;  /* 0x0000040000037802 */ /* 0x000fc80000000f00 */
[----:B-1----:R-:W-:-:S05]  /*40d0*/  LEA R0, R0, R3, 0x18 ;  /* 0x0000000300007211 */ /* 0x002fca00078ec0ff */
[----:B------:R-:W1:Y:S02]  /*40e0*/  LDS R3, [R0+0x33cc8] ;  /* 0x033cc80000037984 */ /* 0x000e640000000800 */
[----:B-1----:R-:W-:-:S13]  /*40f0*/  ISETP.NE.AND P0, PT, R3, RZ, PT ;  /* 0x000000ff0300720c */ /* 0x002fda0003f05270 */
[----:B------:R-:W-:Y:S05]  /*4100*/  @!P0 BRA `(.L_x_43) ;  /* 0x0000000000048947 */ /* 0x000fea0003800000 */
[----:B------:R-:W-:Y:S05]  /*4110*/  BPT.TRAP 0x1 ;  /* 0x000000040000795c */ /* 0x000fea0000300000 */
.L_x_43:
[----:B------:R-:W1:Y:S01]  /*4120*/  S2UR UR4, SR_CTAID.X ;  /* 0x00000000000479c3 */ /* 0x000e620000002500 */
[----:B------:R-:W-:Y:S02]  /*4130*/  IADD3 R37, PT, PT, R37, -0x4, RZ ;  /* 0xfffffffc25257810 */ /* 0x000fe40007ffe0ff */
[----:B-1----:R-:W-:-:S13]  /*4140*/  ISETP.LE.U32.AND P0, PT, R2, UR4, PT ;  /* 0x0000000402007c0c */ /* 0x002fda000bf03070 */
[----:B------:R-:W-:Y:S05]  /*4150*/  @P0 BRA `(.L_x_44) ;  /* 0x0000000800700947 */ /* 0x000fea0003800000 */
[----:B------:R-:W-:Y:S02]  /*4160*/  IMAD.U32 R48, RZ, RZ, UR4 ;  /* 0x00000004ff307e24 */ /* 0x000fe4000f8e00ff */
[----:B------:R-:W-:Y:S02]  /*4170*/  IMAD.SHL.U32 R49, R36, 0x10, RZ ;  /* 0x0000001024317824 */ /* 0x000fe400078e00ff */
[----:B------:R-:W-:Y:S01]  /*4180*/  IMAD R36, R37, 0x20, R36 ;  /* 0x0000002025247824 */ /* 0x000fe200078e0224 */
[----:B------:R-:W-:Y:S01]  /*4190*/  LOP3.LUT R39, RZ, R48, RZ, 0x33, !PT ;  /* 0x00000030ff277212 */ /* 0x000fe200078e33ff */
[----:B------:R-:W-:Y:S01]  /*41a0*/  IMAD.MOV.U32 R38, RZ, RZ, RZ ;  /* 0x000000ffff267224 */ /* 0x000fe200078e00ff */
[----:B------:R-:W-:Y:S01]  /*41b0*/  LOP3.LUT R49, R49, 0x70, RZ, 0xc0, !PT ;  /* 0x0000007031317812 */ /* 0x000fe200078ec0ff */
[----:B------:R-:W-:Y:S01]  /*41c0*/  IMAD.MOV.U32 R10, RZ, RZ, -0x1 ;  /* 0xffffffffff0a7424 */ /* 0x000fe200078e00ff */
[----:B------:R-:W-:Y:S01]  /*41d0*/  PRMT R40, R48, 0x7610, R40 ;  /* 0x0000761030287816 */ /* 0x000fe20000000028 */
[----:B------:R-:W-:Y:S01]  /*41e0*/  IMAD.IADD R39, R2, 0x1, R39 ;  /* 0x0000000102277824 */ /* 0x000fe200078e0227 */
[----:B------:R-:W-:-:S02]  /*41f0*/  LOP3.LUT R47, R49, 0x10, RZ, 0x3c, !PT ;  /* 0x00000010312f7812 */ /* 0x000fc400078e3cff */
[C---:B------:R-:W-:Y:S02]  /*4200*/  LOP3.LUT R46, R49.reuse, 0x20, RZ, 0x3c, !PT ;  /* 0x00000020312e7812 */ /* 0x040fe400078e3cff */
[----:B------:R-:W-:Y:S02]  /*4210*/  SHF.R.U32.HI R39, RZ, 0x4, R39 ;  /* 0x00000004ff277819 */ /* 0x000fe40000011627 */
[C---:B------:R-:W-:Y:S02]  /*4220*/  LOP3.LUT R44, R49.reuse, 0x30, RZ, 0x3c, !PT ;  /* 0x00000030312c7812 */ /* 0x040fe400078e3cff */
[----:B------:R-:W-:Y:S01]  /*4230*/  LOP3.LUT R42, R49, 0x40, RZ, 0x3c, !PT ;  /* 0x00000040312a7812 */ /* 0x000fe200078e3cff */
[----:B------:R-:W-:Y:S01]  /*4240*/  IMAD.HI.U32 R39, R39, 0x24924925, RZ ;  /* 0x2492492527277827 */ /* 0x000fe200078e00ff */
[C---:B------:R-:W-:Y:S02]  /*4250*/  LOP3.LUT R45, R49.reuse, 0x50, RZ, 0x3c, !PT ;  /* 0x00000050312d7812 */ /* 0x040fe400078e3cff */
[C---:B------:R-:W-:Y:S01]  /*4260*/  LOP3.LUT R43, R49.reuse, 0x60, RZ, 0x3c, !PT ;  /* 0x00000060312b7812 */ /* 0x040fe200078e3cff */
[----:B------:R-:W-:Y:S01]  /*4270*/  IMAD.MOV R39, RZ, RZ, -R39 ;  /* 0x000000ffff277224 */ /* 0x000fe200078e0a27 */
[----:B------:R-:W-:-:S07]  /*4280*/  LOP3.LUT R41, R49, 0x70, RZ, 0x3c, !PT ;  /* 0x0000007031297812 */ /* 0x000fce00078e3cff */
.L_x_49:
[----:B------:R-:W-:Y:S01]  /*4290*/  VIADD R3, R10, 0x1 ;  /* 0x000000010a037836 */ /* 0x000fe20000000000 */
[----:B------:R-:W-:Y:S05]  /*42a0*/  YIELD ;  /* 0x0000000000007946 */ /* 0x000fea0003800000 */
[----:B-1----:R-:W-:Y:S01]  /*42b0*/  IMAD.SHL.U32 R5, R3, 0x8, RZ ;  /* 0x0000000803057824 */ /* 0x002fe200078e00ff */
[----:B------:R-:W-:Y:S02]  /*42c0*/  SHF.R.U32.HI R4, RZ, 0x1, R3 ;  /* 0x00000001ff047819 */ /* 0x000fe40000011603 */
[----:B------:R-:W-:Y:S02]  /*42d0*/  ISETP.NE.AND P1, PT, R37, RZ, PT ;  /* 0x000000ff2500720c */ /* 0x000fe40003f25270 */
[----:B------:R-:W-:-:S02]  /*42e0*/  LOP3.LUT R5, R5, 0x8, RZ, 0xc0, !PT ;  /* 0x0000000805057812 */ /* 0x000fc400078ec0ff */
[----:B------:R-:W-:-:S03]  /*42f0*/  LOP3.LUT R4, R4, 0x1, RZ, 0xc0, !PT ;  /* 0x0000000104047812 */ /* 0x000fc600078ec0ff */
[----:B------:R-:W-:Y:S02]  /*4300*/  IMAD.IADD R2, R0, 0x1, R5 ;  /* 0x0000000100027824 */ /* 0x000fe400078e0205 */
[----:B------:R-:W-:-:S04]  /*4310*/  IMAD.U32 R5, R4, -0x80000000, RZ ;  /* 0x8000000004057824 */ /* 0x000fc800078e00ff */
[----:B------:R-:W1:Y:S02]  /*4320*/  SYNCS.PHASECHK.TRANS64.TRYWAIT P0, [R2+URZ+0x33ca8], R5 ;  /* 0x033ca805020075a7 */ /* 0x000e6400080011ff */
[----:B-1----:R-:W-:Y:S05]  /*4330*/  @!P0 BRA `(.L_x_45) ;  /* 0x0000001000a48947 */ /* 0x002fea0003800000 */
.L_x_96:
[----:B------:R-:W-:Y:S01]  /*4340*/  NOP ;  /* 0x0000000000007918 */ /* 0x000fe20000000000 */
[----:B------:R-:W-:Y:S05]  /*4350*/  @P1 BRA `(.L_x_46) ;  /* 0x0000000000041947 */ /* 0x000fea0003800000 */
[----:B------:R-:W-:-:S04]  /*4360*/  DEPBAR.LE SB0, 0x1 ;  /* 0x000080400000791a */ /* 0x000fc80000000000 */
.L_x_46:
[----:B------:R-:W-:Y:S05]  /*4370*/  WARPSYNC.ALL ;  /* 0x0000000000007948 */ /* 0x000fea0003800000 */
[----:B------:R-:W-:Y:S01]  /*4380*/  NOP ;  /* 0x0000000000007918 */ /* 0x000fe20000000000 */
[----:B------:R-:W-:Y:S01]  /*4390*/  R2UR UR4, R3 ;  /* 0x00000000030472ca */ /* 0x000fe200000e0000 */
[----:B------:R-:W-:Y:S01]  /*43a0*/  BAR.SYNC.DEFER_BLOCKING 0x8, 0x80 ;  /* 0x0202000000007b1d */ /* 0x000fe20000010000 */
[----:B------:R-:W-:Y:S02]  /*43b0*/  IMAD R51, R38, 0x80, R36 ;  /* 0x0000008026337824 */ /* 0x000fe400078e0224 */
[----:B-1----:R-:W-:-:S02]  /*43c0*/  VIADD R2, R2, 0x33cb8 ;  /* 0x00033cb802027836 */ /* 0x002fc40000000000 */
[----:B------:R-:W-:Y:S02]  /*43d0*/  IMAD.SHL.U32 R51, R51, 0x80, RZ ;  /* 0x0000008033337824 */ /* 0x000fe400078e00ff */
[----:B------:R-:W-:Y:S01]  /*43e0*/  VIADD R39, R39, 0x1 ;  /* 0x0000000127277836 */ /* 0x000fe20000000000 */
[----:B------:R-:W-:Y:S02]  /*43f0*/  PRMT R2, RZ, 0x654, R2 ;  /* 0x00000654ff027816 */ /* 0x000fe40000000002 */
[CC--:B------:R-:W-:Y:S02]  /*4400*/  IADD3 R29, PT, PT, R0.reuse, R51.reuse, R49 ;  /* 0x00000033001d7210 */ /* 0x0c0fe40007ffe031 */
[----:B------:R-:W-:Y:S01]  /*4410*/  USHF.L.U32 UR4, UR4, 0x6, URZ ;  /* 0x0000000604047899 */ /* 0x000fe200080006ff */
[CC--:B------:R-:W-:Y:S02]  /*4420*/  IADD3 R31, PT, PT, R0.reuse, R51.reuse, R47 ;  /* 0x00000033001f7210 */ /* 0x0c0fe40007ffe02f */
[----:B------:R-:W-:Y:S01]  /*4430*/  IADD3 R52, PT, PT, R0, R51, R46 ;  /* 0x0000003300347210 */ /* 0x000fe20007ffe02e */
[----:B------:R-:W-:Y:S01]  /*4440*/  ULOP3.LUT UR4, UR4, 0x40, URZ, 0xe2, !UPT ;  /* 0x0000004004047892 */ /* 0x000fe2000f8ee2ff */
[----:B------:R-:W-:-:S08]  /*4450*/  ISETP.NE.AND P0, PT, R39, 0x1, PT ;  /* 0x000000012700780c */ /* 0x000fd00003f05270 */
[----:B------:R-:W1:Y:S01]  /*4460*/  LDTM.x8 R12, tmem[UR4] ;  /* 0x00000004000c79ee */ /* 0x000e6200081c0000 */
[----:B------:R-:W-:Y:S01]  /*4470*/  NOP ;  /* 0x0000000000007918 */ /* 0x000fe20000000000 */
[----:B-1----:R-:W1:Y:S01]  /*4480*/  LDTM.x8 R4, tmem[UR4+0x8] ;  /* 0x00000804000479ee */ /* 0x002e6200081c0000 */
[----:B------:R-:W-:Y:S02]  /*4490*/  F2FP.BF16.F32.PACK_AB R24, R13, R12 ;  /* 0x0000000c0d18723e */ /* 0x000fe400000010ff */
[----:B------:R-:W-:Y:S02]  /*44a0*/  F2FP.BF16.F32.PACK_AB R25, R15, R14 ;  /* 0x0000000e0f19723e */ /* 0x000fe400000010ff */
[----:B------:R-:W-:Y:S02]  /*44b0*/  F2FP.BF16.F32.PACK_AB R26, R17, R16 ;  /* 0x00000010111a723e */ /* 0x000fe400000010ff */
[----:B------:R-:W-:Y:S02]  /*44c0*/  F2FP.BF16.F32.PACK_AB R27, R19, R18 ;  /* 0x00000012131b723e */ /* 0x000fe400000010ff */
[----:B-1----:R-:W-:-:S02]  /*44d0*/  F2FP.BF16.F32.PACK_AB R20, R5, R4 ;  /* 0x000000040514723e */ /* 0x002fc400000010ff */
[----:B------:R-:W-:Y:S01]  /*44e0*/  F2FP.BF16.F32.PACK_AB R21, R7, R6 ;  /* 0x000000060715723e */ /* 0x000fe200000010ff */
[----:B------:R1:W-:Y:S01]  /*44f0*/  STS.128 [R29], R24 ;  /* 0x000000181d007388 */ /* 0x0003e20000000c00 */
[----:B------:R-:W-:Y:S01]  /*4500*/  F2FP.BF16.F32.PACK_AB R22, R9, R8 ;  /* 0x000000080916723e */ /* 0x000fe200000010ff */
[----:B------:R-:W-:Y:S01]  /*4510*/  NOP ;  /* 0x0000000000007918 */ /* 0x000fe20000000000 */
[----:B------:R-:W-:Y:S01]  /*4520*/  F2FP.BF16.F32.PACK_AB R23, R11, R10 ;  /* 0x0000000a0b17723e */ /* 0x000fe200000010ff */
[----:B------:R-:W2:Y:S04]  /*4530*/  LDTM.x8 R12, tmem[UR4+0x10] ;  /* 0x00001004000c79ee */ /* 0x000ea800081c0000 */
[----:B------:R3:W-:Y:S01]  /*4540*/  STS.128 [R31], R20 ;  /* 0x000000141f007388 */ /* 0x0007e20000000c00 */
[----:B------:R-:W-:Y:S01]  /*4550*/  NOP ;  /* 0x0000000000007918 */ /* 0x000fe20000000000 */
[----:B--2---:R-:W2:Y:S01]  /*4560*/  LDTM.x8 R4, tmem[UR4+0x18] ;  /* 0x00001804000479ee */ /* 0x004ea200081c0000 */
[----:B------:R-:W-:-:S02]  /*4570*/  F2FP.BF16.F32.PACK_AB R32, R13, R12 ;  /* 0x0000000c0d20723e */ /* 0x000fc400000010ff */
[----:B------:R-:W-:Y:S02]  /*4580*/  F2FP.BF16.F32.PACK_AB R33, R15, R14 ;  /* 0x0000000e0f21723e */ /* 0x000fe400000010ff */
[----:B------:R-:W-:Y:S02]  /*4590*/  F2FP.BF16.F32.PACK_AB R34, R17, R16 ;  /* 0x000000101122723e */ /* 0x000fe400000010ff */
[----:B------:R-:W-:Y:S02]  /*45a0*/  F2FP.BF16.F32.PACK_AB R35, R19, R18 ;  /* 0x000000121323723e */ /* 0x000fe400000010ff */
[----:B--2---:R-:W-:Y:S02]  /*45b0*/  F2FP.BF16.F32.PACK_AB R28, R5, R4 ;  /* 0x00000004051c723e */ /* 0x004fe400000010ff */
[----:B-1----:R-:W-:Y:S01]  /*45c0*/  F2FP.BF16.F32.PACK_AB R29, R7, R6 ;  /* 0x00000006071d723e */ /* 0x002fe200000010ff */
[----:B------:R1:W-:Y:S01]  /*45d0*/  STS.128 [R52], R32 ;  /* 0x0000002034007388 */ /* 0x0003e20000000c00 */
[----:B------:R-:W-:Y:S01]  /*45e0*/  F2FP.BF16.F32.PACK_AB R30, R9, R8 ;  /* 0x00000008091e723e */ /* 0x000fe200000010ff */
[----:B------:R-:W-:Y:S01]  /*45f0*/  NOP ;  /* 0x0000000000007918 */ /* 0x000fe20000000000 */
[----:B---3--:R-:W-:Y:S01]  /*4600*/  F2FP.BF16.F32.PACK_AB R31, R11, R10 ;  /* 0x0000000a0b1f723e */ /* 0x008fe200000010ff */
[----:B------:R-:W2:Y:S01]  /*4610*/  LDTM.x8 R12, tmem[UR4+0x20] ;  /* 0x00002004000c79ee */ /* 0x000ea200081c0000 */
[----:B------:R-:W-:-:S05]  /*4620*/  IADD3 R23, PT, PT, R0, R51, R44 ;  /* 0x0000003300177210 */ /* 0x000fca0007ffe02c */
[----:B------:R3:W-:Y:S01]  /*4630*/  STS.128 [R23], R28 ;  /* 0x0000001c17007388 */ /* 0x0007e20000000c00 */
[----:B------:R-:W-:Y:S01]  /*4640*/  NOP ;  /* 0x0000000000007918 */ /* 0x000fe20000000000 */
[----:B--2---:R-:W2:Y:S01]  /*4650*/  LDTM.x8 R4, tmem[UR4+0x28] ;  /* 0x00002804000479ee */ /* 0x004ea200081c0000 */
[----:B------:R-:W-:Y:S02]  /*4660*/  F2FP.BF16.F32.PACK_AB R24, R13, R12 ;  /* 0x0000000c0d18723e */ /* 0x000fe400000010ff */
[----:B------:R-:W-:Y:S02]  /*4670*/  F2FP.BF16.F32.PACK_AB R25, R15, R14 ;  /* 0x0000000e0f19723e */ /* 0x000fe400000010ff */
[----:B------:R-:W-:Y:S02]  /*4680*/  F2FP.BF16.F32.PACK_AB R26, R17, R16 ;  /* 0x00000010111a723e */ /* 0x000fe400000010ff */
[----:B------:R-:W-:Y:S02]  /*4690*/  F2FP.BF16.F32.PACK_AB R27, R19, R18 ;  /* 0x00000012131b723e */ /* 0x000fe400000010ff */
[----:B-1----:R-:W-:-:S02]  /*46a0*/  IADD3 R32, PT, PT, R0, R51, R42 ;  /* 0x0000003300207210 */ /* 0x002fc40007ffe02a */
[----:B--2---:R-:W-:Y:S02]  /*46b0*/  F2FP.BF16.F32.PACK_AB R20, R5, R4 ;  /* 0x000000040514723e */ /* 0x004fe400000010ff */
[----:B------:R-:W-:Y:S01]  /*46c0*/  F2FP.BF16.F32.PACK_AB R21, R7, R6 ;  /* 0x000000060715723e */ /* 0x000fe200000010ff */
        /* <DEDUP_REMOVED lines=13> */
[----:B--2---:R-:W-:-:S02]  /*47a0*/  F2FP.BF16.F32.PACK_AB R4, R5, R4 ;  /* 0x000000040504723e */ /* 0x004fc400000010ff */
[----:B------:R-:W-:Y:S02]  /*47b0*/  F2FP.BF16.F32.PACK_AB R5, R7, R6 ;  /* 0x000000060705723e */ /* 0x000fe400000010ff */
[----:B------:R-:W-:Y:S02]  /*47c0*/  F2FP.BF16.F32.PACK_AB R6, R9, R8 ;  /* 0x000000080906723e */ /* 0x000fe400000010ff */
[CC--:B------:R-:W-:Y:S02]  /*47d0*/  IADD3 R8, PT, PT, R0.reuse, R51.reuse, R43 ;  /* 0x0000003300087210 */ /* 0x0c0fe40007ffe02b */
[----:B------:R-:W-:Y:S01]  /*47e0*/  F2FP.BF16.F32.PACK_AB R7, R11, R10 ;  /* 0x0000000a0b07723e */ /* 0x000fe200000010ff */
[----:B------:R-:W-:Y:S01]  /*47f0*/  IMAD.MOV.U32 R10, RZ, RZ, R3 ;  /* 0x000000ffff0a7224 */ /* 0x000fe200078e0003 */
[----:B------:R-:W-:Y:S01]  /*4800*/  IADD3 R51, PT, PT, R0, R51, R41 ;  /* 0x0000003300337210 */ /* 0x000fe20007ffe029 */
[----:B------:R1:W-:Y:S01]  /*4810*/  STS.128 [R8], R12 ;  /* 0x0000000c08007388 */ /* 0x0003e20000000c00 */
[----:B------:R-:W-:-:S03]  /*4820*/  NOP ;  /* 0x0000000000007918 */ /* 0x000fc60000000000 */
[----:B------:R1:W-:Y:S01]  /*4830*/  STS.128 [R51], R4 ;  /* 0x0000000433007388 */ /* 0x0003e20000000c00 */
[----:B------:R-:W-:Y:S01]  /*4840*/  NOP ;  /* 0x0000000000007918 */ /* 0x000fe20000000000 */
[----:B------:R1:W-:Y:S01]  /*4850*/  SYNCS.ARRIVE.TRANS64.RED.A1T0 RZ, [R2+URZ], RZ ;  /* 0x000000ff02ff79a7 */ /* 0x0003e200081004ff */
[----:B------:R2:W-:Y:S06]  /*4860*/  MEMBAR.ALL.CTA ;  /* 0x0000000000007992 */ /* 0x0005ec0000008000 */
[----:B--2---:R-:W2:Y:S02]  /*4870*/  FENCE.VIEW.ASYNC.S ;  /* 0x00000000000073c6 */ /* 0x004ea40000000000 */
[----:B--2---:R-:W-:Y:S06]  /*4880*/  BAR.SYNC.DEFER_BLOCKING 0x8, 0x80 ;  /* 0x0202000000007b1d */ /* 0x004fec0000010000 */
[----:B------:R-:W-:Y:S05]  /*4890*/  @P1 BRA `(.L_x_47) ;  /* 0x0000000000901947 */ /* 0x000fea0003800000 */
[----:B------:R-:W-:Y:S01]  /*48a0*/  ELECT P1, URZ, PT ;  /* 0x0000000000ff782f */ /* 0x000fe20003820000 */
[----:B------:R-:W-:-:S12]  /*48b0*/  BSSY.RECONVERGENT B0, `(.L_x_47) ;  /* 0x0000022000007945 */ /* 0x000fd80003800200 */
[----:B------:R-:W-:Y:S05]  /*48c0*/  @!P1 BRA `(.L_x_48) ;  /* 0x0000000000809947 */ /* 0x000fea0003800000 */
[----:B-1----:R-:W-:Y:S02]  /*48d0*/  SHF.R.U32.HI R5, RZ, 0x7, R48 ;  /* 0x00000007ff057819 */ /* 0x002fe40000011630 */
[----:B------:R-:W-:-:S03]  /*48e0*/  MOV R8, 0x49a0 ;  /* 0x000049a000087802 */ /* 0x000fc60000000f00 */
[----:B------:R-:W-:-:S04]  /*48f0*/  IMAD.HI.U32 R5, R5, 0x24924925, RZ ;  /* 0x2492492505057827 */ /* 0x000fc800078e00ff */
[C---:B------:R-:W-:Y:S01]  /*4900*/  IMAD R3, R5.reuse, -0x8, R50 ;  /* 0xfffffff805037824 */ /* 0x040fe200078e0232 */
[----:B------:R-:W-:-:S04]  /*4910*/  PRMT R2, R5, 0x9910, RZ ;  /* 0x0000991005027816 */ /* 0x000fc800000000ff */
[----:B------:R-:W-:Y:S01]  /*4920*/  VIMNMX.U32 R3, PT, PT, R3, 0x8, PT ;  /* 0x0000000803037848 */ /* 0x000fe20003fe0000 */
[----:B------:R-:W-:-:S04]  /*4930*/  IMAD R2, R2, 0x380, RZ ;  /* 0x0000038002027824 */ /* 0x000fc800078e02ff */
[----:B------:R-:W-:Y:S02]  /*4940*/  IMAD.MOV R7, RZ, RZ, -R2 ;  /* 0x000000ffff077224 */ /* 0x000fe400078e0a02 */
[----:B------:R-:W-:-:S03]  /*4950*/  IMAD R2, R38, 0x4000, R0 ;  /* 0x0000400026027824 */ /* 0x000fc600078e0200 */
[----:B------:R-:W-:-:S05]  /*4960*/  PRMT R7, R7, 0x7710, RZ ;  /* 0x0000771007077816 */ /* 0x000fca00000000ff */
[----:B------:R-:W-:-:S05]  /*4970*/  IMAD.IADD R4, R7, 0x1, R40 ;  /* 0x0000000107047824 */ /* 0x000fca00078e0228 */
[----:B------:R-:W-:Y:S02]  /*4980*/  LOP3.LUT R7, R4, 0xffff, RZ, 0xc0, !PT ;  /* 0x0000ffff04077812 */ /* 0x000fe400078ec0ff */
[----:B------:R-:W-:Y:S05]  /*4990*/  CALL.REL.NOINC `($__internal_3_$__cuda_sm20_div_u16) ;  /* 0x0000000c00487944 */ /* 0x000fea0003c00000 */
[----:B------:R-:W-:Y:S01]  /*49a0*/  PRMT R6, R3, 0x9910, RZ ;  /* 0x0000991003067816 */ /* 0x000fe200000000ff */
[----:B------:R-:W1:Y:S01]  /*49b0*/  LDCU.64 UR6, c[0x0][0x348] ;  /* 0x00006900ff0677ac */ /* 0x000e620008000a00 */
[C---:B------:R-:W-:Y:S02]  /*49c0*/  PRMT R3, R11.reuse, 0x9910, RZ ;  /* 0x000099100b037816 */ /* 0x040fe400000000ff */
[----:B------:R-:W-:Y:S02]  /*49d0*/  R2UR UR5, R11 ;  /* 0x000000000b0572ca */ /* 0x000fe400000e0000 */
[----:B------:R-:W-:Y:S01]  /*49e0*/  R2UR UR4, R2 ;  /* 0x00000000020472ca */ /* 0x000fe200000e0000 */
[----:B------:R-:W-:-:S04]  /*49f0*/  IMAD R3, R3, R6, RZ ;  /* 0x0000000603037224 */ /* 0x000fc800078e02ff */
[----:B------:R-:W-:-:S05]  /*4a00*/  IMAD.MOV R3, RZ, RZ, -R3 ;  /* 0x000000ffff037224 */ /* 0x000fca00078e0a03 */
[----:B------:R-:W-:Y:S01]  /*4a10*/  PRMT R3, R3, 0x7710, RZ ;  /* 0x0000771003037816 */ /* 0x000fe200000000ff */
[----:B------:R-:W-:Y:S02]  /*4a20*/  USHF.L.U32 UR5, UR5, 0x6, URZ ;  /* 0x0000000605057899 */ /* 0x000fe400080006ff */
[----:B-1----:R-:W-:Y:S02]  /*4a30*/  UIADD3 UR10, UP0, UPT, UR6, 0x240, URZ ;  /* 0x00000240060a7890 */ /* 0x002fe4000ff1e0ff */
[----:B------:R-:W-:Y:S01]  /*4a40*/  IMAD.IADD R4, R4, 0x1, R3 ;  /* 0x0000000104047824 */ /* 0x000fe200078e0203 */
[----:B------:R-:W-:Y:S02]  /*4a50*/  ULOP3.LUT UR5, UR5, 0xffff, URZ, 0xc0, !UPT ;  /* 0x0000ffff05057892 */ /* 0x000fe4000f8ec0ff */
[----:B------:R-:W-:Y:S02]  /*4a60*/  UIADD3.X UR11, UPT, UPT, URZ, UR7, URZ, UP0, !UPT ;  /* 0x00000007ff0b7290 */ /* 0x000fe400087fe4ff */
[----:B------:R-:W-:-:S05]  /*4a70*/  LOP3.LUT R4, R4, 0xffff, RZ, 0xc0, !PT ;  /* 0x0000ffff04047812 */ /* 0x000fca00078ec0ff */
[----:B------:R-:W-:-:S05]  /*4a80*/  IMAD R4, R5, 0x8, R4 ;  /* 0x0000000805047824 */ /* 0x000fca00078e0204 */
[----:B------:R-:W-:-:S13]  /*4a90*/  R2UR UR8, R4 ;  /* 0x00000000040872ca */ /* 0x000fda00000e0000 */
[----:B------:R-:W-:-:S09]  /*4aa0*/  USHF.L.U32 UR6, UR8, 0x7, URZ ;  /* 0x0000000708067899 */ /* 0x000fd200080006ff */
[----:B------:R2:W-:Y:S02]  /*4ab0*/  UTMASTG.2D [UR4], [UR10] ;  /* 0x000000040a0073b5 */ /* 0x0005e40008008000 */
[----:B--2---:R0:W-:Y:S02]  /*4ac0*/  UTMACMDFLUSH ;  /* 0x00000000000079b7 */ /* 0x0041e40000000000 */
.L_x_48:
[----:B------:R-:W-:Y:S05]  /*4ad0*/  BSYNC.RECONVERGENT B0 ;  /* 0x0000000000007941 */ /* 0x000fea0003800200 */
.L_x_47:
[----:B------:R-:W-:Y:S01]  /*4ae0*/  VIADD R40, R40, 0x70 ;  /* 0x0000007028287836 */ /* 0x000fe20000000000 */
[----:B------:R-:W-:Y:S02]  /*4af0*/  LOP3.LUT R38, R38, 0x1, RZ, 0xc, !PT ;  /* 0x0000000126267812 */ /* 0x000fe400078e0cff */
[----:B------:R-:W-:Y:S01]  /*4b00*/  IADD3 R48, PT, PT, R48, 0x70, RZ ;  /* 0x0000007030307810 */ /* 0x000fe20007ffe0ff */
[----:B------:R-:W-:Y:S05]  /*4b10*/  @P0 BRA `(.L_x_49) ;  /* 0xfffffff400dc0947 */ /* 0x000fea000383ffff */
.L_x_44:
[----:B------:R-:W-:-:S13]  /*4b20*/  ISETP.NE.AND P0, PT, R37, 0x3, PT ;  /* 0x000000032500780c */ /* 0x000fda0003f05270 */
[----:B------:R-:W-:Y:S05]  /*4b30*/  @P0 EXIT ;  /* 0x000000000000094d */ /* 0x000fea0003800000 */
[----:B------:R-:W-:Y:S05]  /*4b40*/  WARPSYNC.ALL ;  /* 0x0000000000007948 */ /* 0x000fea0003800000 */
[----:B------:R-:W-:Y:S01]  /*4b50*/  NOP ;  /* 0x0000000000007918 */ /* 0x000fe20000000000 */
[----:B------:R-:W2:Y:S01]  /*4b60*/  S2UR UR5, SR_CgaCtaId ;  /* 0x00000000000579c3 */ /* 0x000ea20000008800 */
[----:B------:R-:W-:Y:S02]  /*4b70*/  UMOV UR4, 0x50 ;  /* 0x0000005000047882 */ /* 0x000fe40000000000 */
[----:B--2---:R-:W-:-:S09]  /*4b80*/  ULEA UR5, UR5, UR4, 0x18 ;  /* 0x0000000405057291 */ /* 0x004fd2000f8ec0ff */
[----:B-1----:R-:W1:Y:S02]  /*4b90*/  LDS R2, [UR5] ;  /* 0x00000005ff027984 */ /* 0x002e640008000800 */
[----:B-1----:R-:W-:-:S04]  /*4ba0*/  LOP3.LUT R0, R2, 0xff, RZ, 0xc0, !PT ;  /* 0x000000ff02007812 */ /* 0x002fc800078ec0ff */
[----:B------:R-:W-:-:S13]  /*4bb0*/  ISETP.NE.AND P0, PT, R0, 0xff, PT ;  /* 0x000000ff0000780c */ /* 0x000fda0003f05270 */
[----:B------:R-:W-:Y:S05]  /*4bc0*/  @P0 BRA `(.L_x_50) ;  /* 0x0000000000480947 */ /* 0x000fea0003800000 */
[----:B------:R-:W-:-:S04]  /*4bd0*/  SHF.R.U32.HI R0, RZ, 0x10, R2 ;  /* 0x00000010ff007819 */ /* 0x000fc80000011602 */
[----:B------:R-:W-:-:S04]  /*4be0*/  LOP3.LUT R0, R0, 0x1, RZ, 0xc0, !PT ;  /* 0x0000000100007812 */ /* 0x000fc800078ec0ff */
[----:B------:R-:W-:-:S13]  /*4bf0*/  ISETP.NE.AND P0, PT, R0, 0x1, PT ;  /* 0x000000010000780c */ /* 0x000fda0003f05270 */
[----:B------:R-:W-:Y:S05]  /*4c00*/  @P0 BRA `(.L_x_51) ;  /* 0x00000000002c0947 */ /* 0x000fea0003800000 */
[----:B------:R-:W1:Y:S01]  /*4c10*/  S2R R0, SR_LANEID ;  /* 0x0000000000007919 */ /* 0x000e620000000000 */
[----:B------:R-:W-:Y:S01]  /*4c20*/  IMAD.MOV.U32 R2, RZ, RZ, -0x10100 ;  /* 0xfffeff00ff027424 */ /* 0x000fe200078e00ff */
[----:B------:R-:W-:Y:S02]  /*4c30*/  VOTEU.ANY UR6, UPT, PT ;  /* 0x0000000000067886 */ /* 0x000fe400038e0100 */
[----:B------:R-:W-:Y:S01]  /*4c40*/  UFLO.U32 UR6, UR6 ;  /* 0x00000006000672bd */ /* 0x000fe200080e0000 */
[----:B------:R-:W2:Y:S05]  /*4c50*/  REDUX UR4, R2 ;  /* 0x00000000020473c4 */ /* 0x000eaa0000000000 */
[----:B-1----:R-:W-:-:S02]  /*4c60*/  ISETP.EQ.U32.AND P0, PT, R0, UR6, PT ;  /* 0x0000000600007c0c */ /* 0x002fc4000bf02070 */
[----:B--2---:R-:W-:Y:S01]  /*4c70*/  MOV R0, UR4 ;  /* 0x0000000400007c02 */ /* 0x004fe20008000f00 */
[----:B------:R-:W-:-:S05]  /*4c80*/  UMOV UR4, 0xfffeff00 ;  /* 0xfffeff0000047882 */ /* 0x000fca0000000000 */
[----:B------:R1:W-:Y:S05]  /*4c90*/  UTCATOMSWS.AND URZ, UR4 ;  /* 0x0000000400ff79e3 */ /* 0x0003ea0008000000 */
[----:B------:R1:W-:Y:S01]  /*4ca0*/  @P0 ATOMS.AND RZ, [UR5], R0 ;  /* 0x00000000ffff098c */ /* 0x0003e2000a800005 */
[----:B------:R-:W-:Y:S05]  /*4cb0*/  BRA `(.L_x_52) ;  /* 0x0000000000147947 */ /* 0x000fea0003800000 */
.L_x_51:
[----:B------:R-:W-:Y:S02]  /*4cc0*/  MOV R2, 0x4ce0 ;  /* 0x00004ce000027802 */ /* 0x000fe40000000f00 */
[----:B------:R-:W-:Y:S05]  /*4cd0*/  CALL.REL.NOINC `($__internal_0_$__cuda_sm10x_tcgen05_guardrail_trap_col_being_dealloced_not_returned_by_alloc) ;  /* 0x0000000800547944 */ /* 0x000fea0003c00000 */
[----:B------:R-:W-:Y:S05]  /*4ce0*/  BRA `(.L_x_52) ;  /* 0x0000000000087947 */ /* 0x000fea0003800000 */
.L_x_50:
[----:B------:R-:W-:Y:S02]  /*4cf0*/  MOV R2, 0x4d10 ;  /* 0x00004d1000027802 */ /* 0x000fe40000000f00 */
[----:B------:R-:W-:Y:S05]  /*4d00*/  CALL.REL.NOINC `($__internal_2_$__cuda_sm10x_tcgen05_guardrail_trap_unallocated_columns_being_dealloced) ;  /* 0x0000000800607944 */ /* 0x000fea0003c00000 */
.L_x_52:
[----:B------:R-:W-:Y:S01]  /*4d10*/  NOP ;  /* 0x0000000000007918 */ /* 0x000fe20000000000 */
[----:B-1----:R-:W-:Y:S05]  /*4d20*/  EXIT ;  /* 0x000000000000794d */ /* 0x002fea0003800000 */
.L_x_14:
[----:B------:R-:W-:-:S07]  /*4d30*/  MOV R10, R11 ;  /* 0x0000000b000a7202 */ /* 0x000fce0000000f00 */
.L_x_53:
[----:B-1----:R1:W2:Y:S02]  /*4d40*/  SYNCS.PHASECHK.TRANS64.TRYWAIT P0, [R6+URZ+0x33c00], R11 ;  /* 0x033c000b060075a7 */ /* 0x0022a400080011ff */
[----:B--2---:R-:W-:Y:S05]  /*4d50*/  @!P0 NANOSLEEP.SYNCS 0x989680 ;  /* 0x009896800000895d */ /* 0x004fea0003900000 */
[----:B------:R-:W2:Y:S02]  /*4d60*/  @!P0 SYNCS.PHASECHK.TRANS64 P0, [R6+URZ+0x33c00], R11 ;  /* 0x033c000b060085a7 */ /* 0x000ea400080010ff */
[----:B--2---:R-:W-:Y:S05]  /*4d70*/  @!P0 BRA `(.L_x_53) ;  /* 0xfffffffc00f08947 */ /* 0x004fea000383ffff */
[----:B------:R-:W-:Y:S05]  /*4d80*/  BRA `(.L_x_54) ;  /* 0xffffffbc00787947 */ /* 0x000fea000383ffff */
.L_x_16:
[----:B-1---5:R-:W-:-:S07]  /*4d90*/  MOV R6, R7 ;  /* 0x0000000700067202 */ /* 0x022fce0000000f00 */
.L_x_55:
[----:B-1----:R1:W2:Y:S02]  /*4da0*/  SYNCS.PHASECHK.TRANS64.TRYWAIT P0, [R2+URZ+0x33c00], R7 ;  /* 0x033c0007020075a7 */ /* 0x0022a400080011ff */
[----:B--2---:R-:W-:Y:S05]  /*4db0*/  @!P0 NANOSLEEP.SYNCS 0x989680 ;  /* 0x009896800000895d */ /* 0x004fea0003900000 */
[----:B------:R-:W2:Y:S02]  /*4dc0*/  @!P0 SYNCS.PHASECHK.TRANS64 P0, [R2+URZ+0x33c00], R7 ;  /* 0x033c0007020085a7 */ /* 0x000ea400080010ff */
[----:B--2---:R-:W-:Y:S05]  /*4dd0*/  @!P0 BRA `(.L_x_55) ;  /* 0xfffffffc00f08947 */ /* 0x004fea000383ffff */
[----:B------:R-:W-:Y:S05]  /*4de0*/  BRA `(.L_x_56) ;  /* 0xffffffbc00e47947 */ /* 0x000fea000383ffff */
.L_x_19:
[----:B------:R-:W-:Y:S02]  /*4df0*/  MOV R10, UR13 ;  /* 0x0000000d000a7c02 */ /* 0x000fe40008000f00 */
[----:B------:R-:W-:Y:S02]  /*4e00*/  MOV R11, UR13 ;  /* 0x0000000d000b7c02 */ /* 0x000fe40008000f00 */
[----:B------:R-:W-:-:S07]  /*4e10*/  MOV R0, UR9 ;  /* 0x0000000900007c02 */ /* 0x000fce0008000f00 */
.L_x_57:
[----:B-1----:R1:W2:Y:S02]  /*4e20*/  SYNCS.PHASECHK.TRANS64.TRYWAIT P0, [R0+URZ+0x33cb8], R11 ;  /* 0x033cb80b000075a7 */ /* 0x0022a400080011ff */
[----:B--2---:R-:W-:Y:S05]  /*4e30*/  @!P0 NANOSLEEP.SYNCS 0x989680 ;  /* 0x009896800000895d */ /* 0x004fea0003900000 */
[----:B------:R-:W2:Y:S02]  /*4e40*/  @!P0 SYNCS.PHASECHK.TRANS64 P0, [R0+URZ+0x33cb8], R11 ;  /* 0x033cb80b000085a7 */ /* 0x000ea400080010ff */
[----:B--2---:R-:W-:Y:S05]  /*4e50*/  @!P0 BRA `(.L_x_57) ;  /* 0xfffffffc00f08947 */ /* 0x004fea000383ffff */
[----:B------:R-:W-:Y:S05]  /*4e60*/  BRA `(.L_x_58) ;  /* 0xffffffc000b07947 */ /* 0x000fea000383ffff */
.L_x_20:
[----:B------:R-:W-:Y:S02]  /*4e70*/  MOV R2, UR13 ;  /* 0x0000000d00027c02 */ /* 0x000fe40008000f00 */
[----:B------:R-:W-:Y:S07]  /*4e80*/  MOV R10, R11 ;  /* 0x0000000b000a7202 */ /* 0x000fee0000000f00 */
.L_x_59:
[----:B-1----:R1:W2:Y:S02]  /*4e90*/  SYNCS.PHASECHK.TRANS64.TRYWAIT P0, [R2+URZ+0x33c70], R11 ;  /* 0x033c700b020075a7 */ /* 0x0022a400080011ff */
[----:B--2---:R-:W-:Y:S05]  /*4ea0*/  @!P0 NANOSLEEP.SYNCS 0x989680 ;  /* 0x009896800000895d */ /* 0x004fea0003900000 */
[----:B------:R-:W2:Y:S02]  /*4eb0*/  @!P0 SYNCS.PHASECHK.TRANS64 P0, [R2+URZ+0x33c70], R11 ;  /* 0x033c700b020085a7 */ /* 0x000ea400080010ff */
[----:B--2---:R-:W-:Y:S05]  /*4ec0*/  @!P0 BRA `(.L_x_59) ;  /* 0xfffffffc00f08947 */ /* 0x004fea000383ffff */
[----:B------:R-:W-:Y:S05]  /*4ed0*/  BRA `(.L_x_60) ;  /* 0xffffffc000bc7947 */ /* 0x000fea000383ffff */
.L_x_22:
[----:B------:R-:W-:Y:S02]  /*4ee0*/  MOV R0, UR9 ;  /* 0x0000000900007c02 */ /* 0x000fe40008000f00 */
[----:B------:R-:W-:Y:S07]  /*4ef0*/  MOV R12, R13 ;  /* 0x0000000d000c7202 */ /* 0x000fee0000000f00 */
.L_x_61:
[----:B-1----:R1:W2:Y:S02]  /*4f00*/  SYNCS.PHASECHK.TRANS64.TRYWAIT P0, [R0+URZ+0x33c70], R13 ;  /* 0x033c700d000075a7 */ /* 0x0022a400080011ff */
[----:B--2---:R-:W-:Y:S05]  /*4f10*/  @!P0 NANOSLEEP.SYNCS 0x989680 ;  /* 0x009896800000895d */ /* 0x004fea0003900000 */
[----:B------:R-:W2:Y:S02]  /*4f20*/  @!P0 SYNCS.PHASECHK.TRANS64 P0, [R0+URZ+0x33c70], R13 ;  /* 0x033c700d000085a7 */ /* 0x000ea400080010ff */
[----:B--2---:R-:W-:Y:S05]  /*4f30*/  @!P0 BRA `(.L_x_61) ;  /* 0xfffffffc00f08947 */ /* 0x004fea000383ffff */
[----:B------:R-:W-:Y:S05]  /*4f40*/  BRA `(.L_x_62) ;  /* 0xffffffc4007c7947 */ /* 0x000fea000383ffff */
.L_x_26:
[-C--:B------:R-:W-:Y:S02]  /*4f50*/  MOV R18, R7.reuse ;  /* 0x0000000700127202 */ /* 0x080fe40000000f00 */
[----:B------:R-:W-:-:S07]  /*4f60*/  MOV R19, R7 ;  /* 0x0000000700137202 */ /* 0x000fce0000000f00 */
.L_x_63:
[----:B-1----:R1:W2:Y:S02]  /*4f70*/  SYNCS.PHASECHK.TRANS64.TRYWAIT P0, [R6+URZ+0x38], R19 ;  /* 0x00003813060075a7 */ /* 0x0022a400080011ff */
[----:B--2---:R-:W-:Y:S05]  /*4f80*/  @!P0 NANOSLEEP.SYNCS 0x989680 ;  /* 0x009896800000895d */ /* 0x004fea0003900000 */
[----:B------:R-:W2:Y:S02]  /*4f90*/  @!P0 SYNCS.PHASECHK.TRANS64 P0, [R6+URZ+0x38], R19 ;  /* 0x00003813060085a7 */ /* 0x000ea400080010ff */
[----:B--2---:R-:W-:Y:S05]  /*4fa0*/  @!P0 BRA `(.L_x_63) ;  /* 0xfffffffc00f08947 */ /* 0x004fea000383ffff */
[----:B------:R-:W-:Y:S05]  /*4fb0*/  BRA `(.L_x_64) ;  /* 0xffffffcc00087947 */ /* 0x000fea000383ffff */
.L_x_27:
[-C--:B------:R-:W-:Y:S02]  /*4fc0*/  MOV R18, R7.reuse ;  /* 0x0000000700127202 */ /* 0x080fe40000000f00 */
[----:B------:R-:W-:-:S07]  /*4fd0*/  MOV R19, R7 ;  /* 0x0000000700137202 */ /* 0x000fce0000000f00 */
.L_x_65:
[----:B-1----:R1:W2:Y:S02]  /*4fe0*/  SYNCS.PHASECHK.TRANS64.TRYWAIT P1, [R2+URZ+0x38], R19 ;  /* 0x00003813020075a7 */ /* 0x0022a400080211ff */
[----:B--2---:R-:W-:Y:S05]  /*4ff0*/  @!P1 NANOSLEEP.SYNCS 0x989680 ;  /* 0x009896800000995d */ /* 0x004fea0003900000 */
[----:B------:R-:W2:Y:S02]  /*5000*/  @!P1 SYNCS.PHASECHK.TRANS64 P1, [R2+URZ+0x38], R19 ;  /* 0x00003813020095a7 */ /* 0x000ea400080210ff */
[----:B--2---:R-:W-:Y:S05]  /*5010*/  @!P1 BRA `(.L_x_65) ;  /* 0xfffffffc00f09947 */ /* 0x004fea000383ffff */
[----:B------:R-:W-:Y:S05]  /*5020*/  BRA `(.L_x_66) ;  /* 0xffffffcc00e47947 */ /* 0x000fea000383ffff */
.L_x_28:
[-C--:B------:R-:W-:Y:S02]  /*5030*/  MOV R18, R7.reuse ;  /* 0x0000000700127202 */ /* 0x080fe40000000f00 */
[----:B------:R-:W-:-:S07]  /*5040*/  MOV R19, R7 ;  /* 0x0000000700137202 */ /* 0x000fce0000000f00 */
.L_x_67:
[----:B-1----:R1:W2:Y:S02]  /*5050*/  SYNCS.PHASECHK.TRANS64.TRYWAIT P1, [R4+URZ+0x38], R19 ;  /* 0x00003813040075a7 */ /* 0x0022a400080211ff */
[----:B--2---:R-:W-:Y:S05]  /*5060*/  @!P1 NANOSLEEP.SYNCS 0x989680 ;  /* 0x009896800000995d */ /* 0x004fea0003900000 */
[----:B------:R-:W2:Y:S02]  /*5070*/  @!P1 SYNCS.PHASECHK.TRANS64 P1, [R4+URZ+0x38], R19 ;  /* 0x00003813040095a7 */ /* 0x000ea400080210ff */
[----:B--2---:R-:W-:Y:S05]  /*5080*/  @!P1 BRA `(.L_x_67) ;  /* 0xfffffffc00f09947 */ /* 0x004fea000383ffff */
[----:B------:R-:W-:Y:S05]  /*5090*/  BRA `(.L_x_68) ;  /* 0xffffffd0004c7947 */ /* 0x000fea000383ffff */
.L_x_29:
[----:B------:R-:W-:-:S07]  /*50a0*/  MOV R6, R7 ;  /* 0x0000000700067202 */ /* 0x000fce0000000f00 */
.L_x_69:
[----:B-1----:R1:W2:Y:S02]  /*50b0*/  SYNCS.PHASECHK.TRANS64.TRYWAIT P1, [R2+URZ+0x38], R7 ;  /* 0x00003807020075a7 */ /* 0x0022a400080211ff */
[----:B--2---:R-:W-:Y:S05]  /*50c0*/  @!P1 NANOSLEEP.SYNCS 0x989680 ;  /* 0x009896800000995d */ /* 0x004fea0003900000 */
[----:B------:R-:W2:Y:S02]  /*50d0*/  @!P1 SYNCS.PHASECHK.TRANS64 P1, [R2+URZ+0x38], R7 ;  /* 0x00003807020095a7 */ /* 0x000ea400080210ff */
[----:B--2---:R-:W-:Y:S05]  /*50e0*/  @!P1 BRA `(.L_x_69) ;  /* 0xfffffffc00f09947 */ /* 0x004fea000383ffff */
[----:B------:R-:W-:Y:S05]  /*50f0*/  BRA `(.L_x_70) ;  /* 0xffffffd000b47947 */ /* 0x000fea000383ffff */
.L_x_30:
[----:B------:R-:W-:-:S07]  /*5100*/  MOV R18, R19 ;  /* 0x0000001300127202 */ /* 0x000fce0000000f00 */
.L_x_71:
[----:B-1----:R1:W2:Y:S02]  /*5110*/  SYNCS.PHASECHK.TRANS64.TRYWAIT P0, [R6+URZ+0x38], R19 ;  /* 0x00003813060075a7 */ /* 0x0022a400080011ff */
[----:B--2---:R-:W-:Y:S05]  /*5120*/  @!P0 NANOSLEEP.SYNCS 0x989680 ;  /* 0x009896800000895d */ /* 0x004fea0003900000 */
[----:B------:R-:W2:Y:S02]  /*5130*/  @!P0 SYNCS.PHASECHK.TRANS64 P0, [R6+URZ+0x38], R19 ;  /* 0x00003813060085a7 */ /* 0x000ea400080010ff */
[----:B--2---:R-:W-:Y:S05]  /*5140*/  @!P0 BRA `(.L_x_71) ;  /* 0xfffffffc00f08947 */ /* 0x004fea000383ffff */
[----:B------:R-:W-:Y:S05]  /*5150*/  BRA `(.L_x_72) ;  /* 0xffffffd400287947 */ /* 0x000fea000383ffff */
.L_x_31:
[-C--:B------:R-:W-:Y:S02]  /*5160*/  MOV R20, R3.reuse ;  /* 0x0000000300147202 */ /* 0x080fe40000000f00 */
[----:B------:R-:W-:-:S07]  /*5170*/  MOV R21, R3 ;  /* 0x0000000300157202 */ /* 0x000fce0000000f00 */
.L_x_73:
[----:B-1----:R1:W2:Y:S02]  /*5180*/  SYNCS.PHASECHK.TRANS64.TRYWAIT P1, [R2+URZ+0x38], R21 ;  /* 0x00003815020075a7 */ /* 0x0022a400080211ff */
[----:B--2---:R-:W-:Y:S05]  /*5190*/  @!P1 NANOSLEEP.SYNCS 0x989680 ;  /* 0x009896800000995d */ /* 0x004fea0003900000 */
[----:B------:R-:W2:Y:S02]  /*51a0*/  @!P1 SYNCS.PHASECHK.TRANS64 P1, [R2+URZ+0x38], R21 ;  /* 0x00003815020095a7 */ /* 0x000ea400080210ff */
[----:B--2---:R-:W-:Y:S05]  /*51b0*/  @!P1 BRA `(.L_x_73) ;  /* 0xfffffffc00f09947 */ /* 0x004fea000383ffff */
[----:B------:R-:W-:Y:S05]  /*51c0*/  BRA `(.L_x_74) ;  /* 0xffffffd400c07947 */ /* 0x000fea000383ffff */
.L_x_32:
[----:B------:R-:W-:-:S07]  /*51d0*/  MOV R6, R7 ;  /* 0x0000000700067202 */ /* 0x000fce0000000f00 */
.L_x_75:
[----:B-1----:R1:W2:Y:S02]  /*51e0*/  SYNCS.PHASECHK.TRANS64.TRYWAIT P1, [R4+URZ+0x38], R7 ;  /* 0x00003807040075a7 */ /* 0x0022a400080211ff */
[----:B--2---:R-:W-:Y:S05]  /*51f0*/  @!P1 NANOSLEEP.SYNCS 0x989680 ;  /* 0x009896800000995d */ /* 0x004fea0003900000 */
[----:B------:R-:W2:Y:S02]  /*5200*/  @!P1 SYNCS.PHASECHK.TRANS64 P1, [R4+URZ+0x38], R7 ;  /* 0x00003807040095a7 */ /* 0x000ea400080210ff */
[----:B--2---:R-:W-:Y:S05]  /*5210*/  @!P1 BRA `(.L_x_75) ;  /* 0xfffffffc00f09947 */ /* 0x004fea000383ffff */
[----:B------:R-:W-:Y:S05]  /*5220*/  BRA `(.L_x_76) ;  /* 0xffffffd800287947 */ /* 0x000fea000383ffff */
.L_x_33:
[----:B------:R-:W-:-:S07]  /*5230*/  MOV R6, R7 ;  /* 0x0000000700067202 */ /* 0x000fce0000000f00 */
.L_x_77:
[----:B-1----:R1:W2:Y:S02]  /*5240*/  SYNCS.PHASECHK.TRANS64.TRYWAIT P1, [R2+URZ+0x38], R7 ;  /* 0x00003807020075a7 */ /* 0x0022a400080211ff */
[----:B--2---:R-:W-:Y:S05]  /*5250*/  @!P1 NANOSLEEP.SYNCS 0x989680 ;  /* 0x009896800000995d */ /* 0x004fea0003900000 */
[----:B------:R-:W2:Y:S02]  /*5260*/  @!P1 SYNCS.PHASECHK.TRANS64 P1, [R2+URZ+0x38], R7 ;  /* 0x00003807020095a7 */ /* 0x000ea400080210ff */
[----:B--2---:R-:W-:Y:S05]  /*5270*/  @!P1 BRA `(.L_x_77) ;  /* 0xfffffffc00f09947 */ /* 0x004fea000383ffff */
[----:B------:R-:W-:Y:S05]  /*5280*/  BRA `(.L_x_78) ;  /* 0xffffffd800907947 */ /* 0x000fea000383ffff */
.L_x_34:
[----:B------:R-:W-:-:S07]  /*5290*/  MOV R18, R19 ;  /* 0x0000001300127202 */ /* 0x000fce0000000f00 */
.L_x_79:
[----:B-1----:R1:W2:Y:S02]  /*52a0*/  SYNCS.PHASECHK.TRANS64.TRYWAIT P0, [R6+URZ+0x38], R19 ;  /* 0x00003813060075a7 */ /* 0x0022a400080011ff */
[----:B--2---:R-:W-:Y:S05]  /*52b0*/  @!P0 NANOSLEEP.SYNCS 0x989680 ;  /* 0x009896800000895d */ /* 0x004fea0003900000 */
[----:B------:R-:W2:Y:S02]  /*52c0*/  @!P0 SYNCS.PHASECHK.TRANS64 P0, [R6+URZ+0x38], R19 ;  /* 0x00003813060085a7 */ /* 0x000ea400080010ff */
[----:B--2---:R-:W-:Y:S05]  /*52d0*/  @!P0 BRA `(.L_x_79) ;  /* 0xfffffffc00f08947 */ /* 0x004fea000383ffff */
[----:B------:R-:W-:Y:S05]  /*52e0*/  BRA `(.L_x_80) ;  /* 0xffffffdc00047947 */ /* 0x000fea000383ffff */
.L_x_35:
[-C--:B------:R-:W-:Y:S02]  /*52f0*/  MOV R20, R3.reuse ;  /* 0x0000000300147202 */ /* 0x080fe40000000f00 */
[----:B------:R-:W-:-:S07]  /*5300*/  MOV R21, R3 ;  /* 0x0000000300157202 */ /* 0x000fce0000000f00 */
.L_x_81:
[----:B-1----:R1:W2:Y:S02]  /*5310*/  SYNCS.PHASECHK.TRANS64.TRYWAIT P1, [R2+URZ+0x38], R21 ;  /* 0x00003815020075a7 */ /* 0x0022a400080211ff */
[----:B--2---:R-:W-:Y:S05]  /*5320*/  @!P1 NANOSLEEP.SYNCS 0x989680 ;  /* 0x009896800000995d */ /* 0x004fea0003900000 */
[----:B------:R-:W2:Y:S02]  /*5330*/  @!P1 SYNCS.PHASECHK.TRANS64 P1, [R2+URZ+0x38], R21 ;  /* 0x00003815020095a7 */ /* 0x000ea400080210ff */
[----:B--2---:R-:W-:Y:S05]  /*5340*/  @!P1 BRA `(.L_x_81) ;  /* 0xfffffffc00f09947 */ /* 0x004fea000383ffff */
[----:B------:R-:W-:Y:S05]  /*5350*/  BRA `(.L_x_82) ;  /* 0xffffffdc009c7947 */ /* 0x000fea000383ffff */
.L_x_36:
[----:B------:R-:W-:-:S07]  /*5360*/  MOV R6, R7 ;  /* 0x0000000700067202 */ /* 0x000fce0000000f00 */
.L_x_83:
[----:B-1----:R1:W2:Y:S02]  /*5370*/  SYNCS.PHASECHK.TRANS64.TRYWAIT P1, [R4+URZ+0x38], R7 ;  /* 0x00003807040075a7 */ /* 0x0022a400080211ff */
[----:B--2---:R-:W-:Y:S05]  /*5380*/  @!P1 NANOSLEEP.SYNCS 0x989680 ;  /* 0x009896800000995d */ /* 0x004fea0003900000 */
[----:B------:R-:W2:Y:S02]  /*5390*/  @!P1 SYNCS.PHASECHK.TRANS64 P1, [R4+URZ+0x38], R7 ;  /* 0x00003807040095a7 */ /* 0x000ea400080210ff */
[----:B--2---:R-:W-:Y:S05]  /*53a0*/  @!P1 BRA `(.L_x_83) ;  /* 0xfffffffc00f09947 */ /* 0x004fea000383ffff */
[----:B------:R-:W-:Y:S05]  /*53b0*/  BRA `(.L_x_84) ;  /* 0xffffffe000047947 */ /* 0x000fea000383ffff */
.L_x_37:
[----:B------:R-:W-:-:S07]  /*53c0*/  MOV R18, R19 ;  /* 0x0000001300127202 */ /* 0x000fce0000000f00 */
.L_x_85:
[----:B-1----:R1:W2:Y:S02]  /*53d0*/  SYNCS.PHASECHK.TRANS64.TRYWAIT P1, [R2+URZ+0x38], R19 ;  /* 0x00003813020075a7 */ /* 0x0022a400080211ff */
[----:B--2---:R-:W-:Y:S05]  /*53e0*/  @!P1 NANOSLEEP.SYNCS 0x989680 ;  /* 0x009896800000995d */ /* 0x004fea0003900000 */
[----:B------:R-:W2:Y:S02]  /*53f0*/  @!P1 SYNCS.PHASECHK.TRANS64 P1, [R2+URZ+0x38], R19 ;  /* 0x00003813020095a7 */ /* 0x000ea400080210ff */
[----:B--2---:R-:W-:Y:S05]  /*5400*/  @!P1 BRA `(.L_x_85) ;  /* 0xfffffffc00f09947 */ /* 0x004fea000383ffff */
[----:B------:R-:W-:Y:S05]  /*5410*/  BRA `(.L_x_86) ;  /* 0xffffffe0006c7947 */ /* 0x000fea000383ffff */
.L_x_38:
[----:B------:R-:W-:-:S07]  /*5420*/  MOV R18, R19 ;  /* 0x0000001300127202 */ /* 0x000fce0000000f00 */
.L_x_87:
[----:B-1----:R1:W2:Y:S02]  /*5430*/  SYNCS.PHASECHK.TRANS64.TRYWAIT P0, [R4+URZ+0x38], R19 ;  /* 0x00003813040075a7 */ /* 0x0022a400080011ff */
[----:B--2---:R-:W-:Y:S05]  /*5440*/  @!P0 NANOSLEEP.SYNCS 0x989680 ;  /* 0x009896800000895d */ /* 0x004fea0003900000 */
[----:B------:R-:W2:Y:S02]  /*5450*/  @!P0 SYNCS.PHASECHK.TRANS64 P0, [R4+URZ+0x38], R19 ;  /* 0x00003813040085a7 */ /* 0x000ea400080010ff */
[----:B--2---:R-:W-:Y:S05]  /*5460*/  @!P0 BRA `(.L_x_87) ;  /* 0xfffffffc00f08947 */ /* 0x004fea000383ffff */
[----:B------:R-:W-:Y:S05]  /*5470*/  BRA `(.L_x_88) ;  /* 0xffffffe000d87947 */ /* 0x000fea000383ffff */
.L_x_39:
[-C--:B------:R-:W-:Y:S02]  /*5480*/  MOV R18, R5.reuse ;  /* 0x0000000500127202 */ /* 0x080fe40000000f00 */
[----:B------:R-:W-:-:S07]  /*5490*/  MOV R19, R5 ;  /* 0x0000000500137202 */ /* 0x000fce0000000f00 */
.L_x_89:
[----:B-1----:R1:W2:Y:S02]  /*54a0*/  SYNCS.PHASECHK.TRANS64.TRYWAIT P1, [R2+URZ+0x38], R19 ;  /* 0x00003813020075a7 */ /* 0x0022a400080211ff */
[----:B--2---:R-:W-:Y:S05]  /*54b0*/  @!P1 NANOSLEEP.SYNCS 0x989680 ;  /* 0x009896800000995d */ /* 0x004fea0003900000 */
[----:B------:R-:W2:Y:S02]  /*54c0*/  @!P1 SYNCS.PHASECHK.TRANS64 P1, [R2+URZ+0x38], R19 ;  /* 0x00003813020095a7 */ /* 0x000ea400080210ff */
[----:B--2---:R-:W-:Y:S05]  /*54d0*/  @!P1 BRA `(.L_x_89) ;  /* 0xfffffffc00f09947 */ /* 0x004fea000383ffff */
[----:B------:R-:W-:Y:S05]  /*54e0*/  BRA `(.L_x_90) ;  /* 0xffffffe400787947 */ /* 0x000fea000383ffff */
.L_x_40:
[-C--:B------:R-:W-:Y:S02]  /*54f0*/  MOV R18, R13.reuse ;  /* 0x0000000d00127202 */ /* 0x080fe40000000f00 */
[----:B------:R-:W-:-:S07]  /*5500*/  MOV R19, R13 ;  /* 0x0000000d00137202 */ /* 0x000fce0000000f00 */
.L_x_91:
[----:B-1----:R1:W2:Y:S02]  /*5510*/  SYNCS.PHASECHK.TRANS64.TRYWAIT P1, [R4+URZ+0x38], R19 ;  /* 0x00003813040075a7 */ /* 0x0022a400080211ff */
[----:B--2---:R-:W-:Y:S05]  /*5520*/  @!P1 NANOSLEEP.SYNCS 0x989680 ;  /* 0x009896800000995d */ /* 0x004fea0003900000 */
[----:B------:R-:W2:Y:S02]  /*5530*/  @!P1 SYNCS.PHASECHK.TRANS64 P1, [R4+URZ+0x38], R19 ;  /* 0x00003813040095a7 */ /* 0x000ea400080210ff */
[----:B--2---:R-:W-:Y:S05]  /*5540*/  @!P1 BRA `(.L_x_91) ;  /* 0xfffffffc00f09947 */ /* 0x004fea000383ffff */
[----:B------:R-:W-:Y:S05]  /*5550*/  BRA `(.L_x_92) ;  /* 0xffffffe400dc7947 */ /* 0x000fea000383ffff */
.L_x_41:
[-C--:B------:R-:W-:Y:S02]  /*5560*/  MOV R18, R7.reuse ;  /* 0x0000000700127202 */ /* 0x080fe40000000f00 */
[----:B------:R-:W-:-:S07]  /*5570*/  MOV R19, R7 ;  /* 0x0000000700137202 */ /* 0x000fce0000000f00 */
.L_x_93:
[----:B-1----:R1:W2:Y:S02]  /*5580*/  SYNCS.PHASECHK.TRANS64.TRYWAIT P0, [R2+URZ+0x38], R19 ;  /* 0x00003813020075a7 */ /* 0x0022a400080011ff */
[----:B--2---:R-:W-:Y:S05]  /*5590*/  @!P0 NANOSLEEP.SYNCS 0x989680 ;  /* 0x009896800000895d */ /* 0x004fea0003900000 */
[----:B------:R-:W2:Y:S02]  /*55a0*/  @!P0 SYNCS.PHASECHK.TRANS64 P0, [R2+URZ+0x38], R19 ;  /* 0x00003813020085a7 */ /* 0x000ea400080010ff */
[----:B--2---:R-:W-:Y:S05]  /*55b0*/  @!P0 BRA `(.L_x_93) ;  /* 0xfffffffc00f08947 */ /* 0x004fea000383ffff */
[----:B------:R-:W-:Y:S05]  /*55c0*/  BRA `(.L_x_94) ;  /* 0xffffffe800307947 */ /* 0x000fea000383ffff */
.L_x_45:
[----:B------:R-:W-:-:S07]  /*55d0*/  MOV R4, R5 ;  /* 0x0000000500047202 */ /* 0x000fce0000000f00 */
.L_x_95:
[----:B-1----:R1:W2:Y:S02]  /*55e0*/  SYNCS.PHASECHK.TRANS64.TRYWAIT P0, [R2+URZ+0x33ca8], R5 ;  /* 0x033ca805020075a7 */ /* 0x0022a400080011ff */
[----:B--2---:R-:W-:Y:S05]  /*55f0*/  @!P0 NANOSLEEP.SYNCS 0x989680 ;  /* 0x009896800000895d */ /* 0x004fea0003900000 */
[----:B------:R-:W2:Y:S02]  /*5600*/  @!P0 SYNCS.PHASECHK.TRANS64 P0, [R2+URZ+0x33ca8], R5 ;  /* 0x033ca805020085a7 */ /* 0x000ea400080010ff */
[----:B--2---:R-:W-:Y:S05]  /*5610*/  @!P0 BRA `(.L_x_95) ;  /* 0xfffffffc00f08947 */ /* 0x004fea000383ffff */
[----:B------:R-:W-:Y:S05]  /*5620*/  BRA `(.L_x_96) ;  /* 0xffffffec00447947 */ /* 0x000fea000383ffff */
        .weak           $__internal_0_$__cuda_sm10x_tcgen05_guardrail_trap_col_being_dealloced_not_returned_by_alloc
        .type           $__internal_0_$__cuda_sm10x_tcgen05_guardrail_trap_col_being_dealloced_not_returned_by_alloc,@function
        .size           $__internal_0_$__cuda_sm10x_tcgen05_guardrail_trap_col_being_dealloced_not_returned_by_alloc,($__internal_1_$__cuda_sm10x_tcgen05_guardrail_trap_phase_invalid_during_alloc - $__internal_0_$__cuda_sm10x_tcgen05_guardrail_trap_col_being_dealloced_not_returned_by_alloc)
$__internal_0_$__cuda_sm10x_tcgen05_guardrail_trap_col_being_dealloced_not_returned_by_alloc:
[----:B------:R-:W-:Y:S05]  /*5630*/  BPT.TRAP 0x1 ;  /* 0x000000040000795c */ /* 0x000fea0000300000 */
[----:B------:R-:W-:-:S04]  /*5640*/  HFMA2 R3, -RZ, RZ, 0, 0 ;  /* 0x00000000ff037431 */ /* 0x000fc800000001ff */
[----:B------:R-:W-:Y:S05]  /*5650*/  RET.REL.NODEC R2 `(_ZN9deep_gemm24sm100_fp8_gemm_1d1d_implILN4cute4UMMA5MajorE0ELS3_0ELj0ELj7168ELj2048ELj128ELj64ELj128ELj1ELj128ELj128ELj128ELj7ELj128ELj128ELj1ELb0ELj112ELNS_8GemmTypeE0ELb0EN7cutlass10bfloat16_tENS_16EpilogueIdentityEEEvPijjj14CUtensorMap_stS9_S9_S9_S9_) ;  /* 0xffffffa802687950 */ /* 0x000fea0003c3ffff */
        .weak           $__internal_1_$__cuda_sm10x_tcgen05_guardrail_trap_phase_invalid_during_alloc
        .type           $__internal_1_$__cuda_sm10x_tcgen05_guardrail_trap_phase_invalid_during_alloc,@function
        .size           $__internal_1_$__cuda_sm10x_tcgen05_guardrail_trap_phase_invalid_during_alloc,($__internal_2_$__cuda_sm10x_tcgen05_guardrail_trap_unallocated_columns_being_dealloced - $__internal_1_$__cuda_sm10x_tcgen05_guardrail_trap_phase_invalid_during_alloc)
$__internal_1_$__cuda_sm10x_tcgen05_guardrail_trap_phase_invalid_during_alloc:
[----:B------:R-:W-:Y:S05]  /*5660*/  BPT.TRAP 0x1 ;  /* 0x000000040000795c */ /* 0x000fea0000300000 */
[----:B------:R-:W-:-:S04]  /*5670*/  MOV R3, 0x0 ;  /* 0x0000000000037802 */ /* 0x000fc80000000f00 */
[----:B------:R-:W-:Y:S05]  /*5680*/  RET.REL.NODEC R2 `(_ZN9deep_gemm24sm100_fp8_gemm_1d1d_implILN4cute4UMMA5MajorE0ELS3_0ELj0ELj7168ELj2048ELj128ELj64ELj128ELj1ELj128ELj128ELj128ELj7ELj128ELj128ELj1ELb0ELj112ELNS_8GemmTypeE0ELb0EN7cutlass10bfloat16_tENS_16EpilogueIdentityEEEvPijjj14CUtensorMap_stS9_S9_S9_S9_) ;  /* 0xffffffa8025c7950 */ /* 0x000fea0003c3ffff */
        .weak           $__internal_2_$__cuda_sm10x_tcgen05_guardrail_trap_unallocated_columns_being_dealloced
        .type           $__internal_2_$__cuda_sm10x_tcgen05_guardrail_trap_unallocated_columns_being_dealloced,@function
        .size           $__internal_2_$__cuda_sm10x_tcgen05_guardrail_trap_unallocated_columns_being_dealloced,($__internal_3_$__cuda_sm20_div_u16 - $__internal_2_$__cuda_sm10x_tcgen05_guardrail_trap_unallocated_columns_being_dealloced)
$__internal_2_$__cuda_sm10x_tcgen05_guardrail_trap_unallocated_columns_being_dealloced:
[----:B------:R-:W-:Y:S05]  /*5690*/  BPT.TRAP 0x1 ;  /* 0x000000040000795c */ /* 0x000fea0000300000 */
[----:B------:R-:W-:-:S04]  /*56a0*/  HFMA2 R3, -RZ, RZ, 0, 0 ;  /* 0x00000000ff037431 */ /* 0x000fc800000001ff */
[----:B------:R-:W-:Y:S05]  /*56b0*/  RET.REL.NODEC R2 `(_ZN9deep_gemm24sm100_fp8_gemm_1d1d_implILN4cute4UMMA5MajorE0ELS3_0ELj0ELj7168ELj2048ELj128ELj64ELj128ELj1ELj128ELj128ELj128ELj7ELj128ELj128ELj1ELb0ELj112ELNS_8GemmTypeE0ELb0EN7cutlass10bfloat16_tENS_16EpilogueIdentityEEEvPijjj14CUtensorMap_stS9_S9_S9_S9_) ;  /* 0xffffffa802507950 */ /* 0x000fea0003c3ffff */
        .weak           $__internal_3_$__cuda_sm20_div_u16
        .type           $__internal_3_$__cuda_sm20_div_u16,@function
        .size           $__internal_3_$__cuda_sm20_div_u16,(.L_x_101 - $__internal_3_$__cuda_sm20_div_u16)
$__internal_3_$__cuda_sm20_div_u16:
[----:B------:R-:W1:Y:S01]  /*56c0*/  I2F.U16 R9, R3 ;  /* 0x0000000300097306 */ /* 0x000e620000101000 */
[----:B------:R-:W-:-:S07]  /*56d0*/  IMAD.MOV.U32 R6, RZ, RZ, 0x4b800000 ;  /* 0x4b800000ff067424 */ /* 0x000fce00078e00ff */
[----:B------:R-:W-:Y:S01]  /*56e0*/  I2F.U16.RZ R7, R7 ;  /* 0x0000000700077306 */ /* 0x000fe2000010d000 */
[C---:B-1----:R-:W-:Y:S02]  /*56f0*/  FSETP.GEU.AND P1, PT, |R9|.reuse, 1.175494350822287508e-38, PT ;  /* 0x008000000900780b */ /* 0x042fe40003f2e200 */
[----:B------:R-:W-:Y:S02]  /*5700*/  FSETP.GT.AND P2, PT, |R9|, 8.50705917302346158658e+37, PT ;  /* 0x7e8000000900780b */ /* 0x000fe40003f44200 */
[----:B------:R-:W-:Y:S02]  /*5710*/  FSEL R6, R6, 1, !P1 ;  /* 0x3f80000006067808 */ /* 0x000fe40004800000 */
[----:B------:R-:W-:Y:S02]  /*5720*/  ISETP.NE.U32.AND P1, PT, R3, RZ, PT ;  /* 0x000000ff0300720c */ /* 0x000fe40003f25070 */
[----:B------:R-:W-:-:S05]  /*5730*/  FSEL R6, R6, 0.25, !P2 ;  /* 0x3e80000006067808 */ /* 0x000fca0005000000 */
[----:B------:R-:W-:-:S06]  /*5740*/  FMUL R9, R9, R6 ;  /* 0x0000000609097220 */ /* 0x000fcc0000400000 */
[----:B------:R-:W1:Y:S02]  /*5750*/  MUFU.RCP R9, R9 ;  /* 0x0000000900097308 */ /* 0x000e640000001000 */
[----:B-1----:R-:W-:Y:S01]  /*5760*/  FMUL R6, R6, R9 ;  /* 0x0000000906067220 */ /* 0x002fe20000400000 */
[----:B------:R-:W-:-:S03]  /*5770*/  IMAD.MOV.U32 R9, RZ, RZ, 0x0 ;  /* 0x00000000ff097424 */ /* 0x000fc600078e00ff */
[----:B------:R-:W-:-:S04]  /*5780*/  VIADD R6, R6, 0x2 ;  /* 0x0000000206067836 */ /* 0x000fc80000000000 */
[----:B------:R-:W-:-:S06]  /*5790*/  FMUL.RZ R6, R7, R6 ;  /* 0x0000000607067220 */ /* 0x000fcc000040c000 */
[----:B------:R-:W1:Y:S02]  /*57a0*/  F2I.U32.TRUNC.NTZ R6, R6 ;  /* 0x0000000600067305 */ /* 0x000e64000020f000 */
[----:B-1----:R-:W-:Y:S02]  /*57b0*/  LOP3.LUT R11, R6, 0xffff, RZ, 0xc0, !PT ;  /* 0x0000ffff060b7812 */ /* 0x002fe400078ec0ff */
[----:B------:R-:W-:Y:S01]  /*57c0*/  @!P1 MOV R11, 0xffffffff ;  /* 0xffffffff000b9802 */ /* 0x000fe20000000f00 */
[----:B------:R-:W-:Y:S06]  /*57d0*/  RET.REL.NODEC R8 `(_ZN9deep_gemm24sm100_fp8_gemm_1d1d_implILN4cute4UMMA5MajorE0ELS3_0ELj0ELj7168ELj2048ELj128ELj64ELj128ELj1ELj128ELj128ELj128ELj7ELj128ELj128ELj1ELb0ELj112ELNS_8GemmTypeE0ELb0EN7cutlass10bfloat16_tENS_16EpilogueIdentityEEEvPijjj14CUtensorMap_stS9_S9_S9_S9_) ;  /* 0xffffffa808087950 */ /* 0x000fec0003c3ffff */
.L_x_97:
[----:B------:R-:W-:-:S00]  /*57e0*/  BRA `(.L_x_97) ;  /* 0xfffffffc00fc7947 */ /* 0x000fc0000383ffff */
[----:B------:R-:W-:-:S00]  /*57f0*/  NOP ;  /* 0x0000000000007918 */ /* 0x000fc00000000000 */
        /* <DEDUP_REMOVED lines=8> */
.L_x_101:


//--------------------- .nv.shared._ZN9deep_gemm24sm100_fp8_gemm_1d1d_implILN4cute4UMMA5MajorE0ELS3_0ELj0ELj7168ELj2048ELj128ELj64ELj128ELj1ELj128ELj128ELj128ELj7ELj128ELj128ELj1ELb0ELj112ELNS_8GemmTypeE0ELb0EN7cutlass10bfloat16_tENS_16EpilogueIdentityEEEvPijjj14CUtensorMap_stS9_S9_S9_S9_ --------------------------
	.section	.nv.shared._ZN9deep_gemm24sm100_fp8_gemm_1d1d_implILN4cute4UMMA5MajorE0ELS3_0ELj0ELj7168ELj2048ELj128ELj64ELj128ELj1ELj128ELj128ELj128ELj7ELj128ELj128ELj1ELb0ELj112ELNS_8GemmTypeE0ELb0EN7cutlass10bfloat16_tENS_16EpilogueIdentityEEEvPijjj14CUtensorMap_stS9_S9_S9_S9_,"aw",@nobits
	.sectionflags	@""
	.align	1024
	.zero		1024


//--------------------- .nv.shared.reserved.0     --------------------------
	.section	.nv.shared.reserved.0,"aw",@nobits
	.align	8
	.weak		__nv_reservedSMEM_offset_0_alias
	.size		__nv_reservedSMEM_offset_0_alias, 0, 64
	.other		__nv_reservedSMEM_offset_0_alias,@"STO_CUDA_RESERVED_SHARED STV_DEFAULT"
__nv_reservedSMEM_offset_0_alias:
	.zero		0
.nv.shared.reserved.0:
	.zero		64
	.weak		__nv_reservedSMEM_allocation_phase
	.type		__nv_reservedSMEM_allocation_phase,@object
	.size		__nv_reservedSMEM_allocation_phase,(.L_0 - __nv_reservedSMEM_allocation_phase)
__nv_reservedSMEM_allocation_phase:
	.zero		1
.L_0:
	.zero		7
	.weak		__nv_reservedSMEM_devtool_atexit_pc
	.type		__nv_reservedSMEM_devtool_atexit_pc,@object
	.size		__nv_reservedSMEM_devtool_atexit_pc,(__nv_reservedSMEM_allocation_mask - __nv_reservedSMEM_devtool_atexit_pc)
__nv_reservedSMEM_devtool_atexit_pc:
	.zero		8
	.weak		__nv_reservedSMEM_allocation_mask
	.type		__nv_reservedSMEM_allocation_mask,@object
	.size		__nv_reservedSMEM_allocation_mask,(.L_2 - __nv_reservedSMEM_allocation_mask)
__nv_reservedSMEM_allocation_mask:
	.zero		4
.L_2:


//--------------------- .nv.global                --------------------------
	.section	.nv.global,"aw",@nobits
.nv.global:
	.type		_ZN47_INTERNAL_61c403c3_9_kernel_cu_19c49083_28964304cute1_E,@object
	.size		_ZN47_INTERNAL_61c403c3_9_kernel_cu_19c49083_28964304cute1_E,(_ZN47_INTERNAL_61c403c3_9_kernel_cu_19c49083_28964304cuda3std3__45__cpo6cbeginE - _ZN47_INTERNAL_61c403c3_9_kernel_cu_19c49083_28964304cute1_E)
_ZN47_INTERNAL_61c403c3_9_kernel_cu_19c49083_28964304cute1_E:
	.zero		1
	.type		_ZN47_INTERNAL_61c403c3_9_kernel_cu_19c49083_28964304cuda3std3__45__cpo6cbeginE,@object
	.size		_ZN47_INTERNAL_61c403c3_9_kernel_cu_19c49083_28964304cuda3std3__45__cpo6cbeginE,(_ZN47_INTERNAL_61c403c3_9_kernel_cu_19c49083_28964304cuda3std3__48in_placeE - _ZN47_INTERNAL_61c403c3_9_kernel_cu_19c49083_28964304cuda3std3__45__cpo6cbeginE)
_ZN47_INTERNAL_61c403c3_9_kernel_cu_19c49083_28964304cuda3std3__45__cpo6cbeginE:
	.zero		1
	.type		_ZN47_INTERNAL_61c403c3_9_kernel_cu_19c49083_28964304cuda3std3__48in_placeE,@object
	.size		_ZN47_INTERNAL_61c403c3_9_kernel_cu_19c49083_28964304cuda3std3__48in_placeE,(_ZN47_INTERNAL_61c403c3_9_kernel_cu_19c49083_28964304cuda3std6ranges3__45__cpo9iter_moveE - _ZN47_INTERNAL_61c403c3_9_kernel_cu_19c49083_28964304cuda3std3__48in_placeE)
_ZN47_INTERNAL_61c403c3_9_kernel_cu_19c49083_28964304cuda3std3__48in_placeE:
	.zero		1
	.type		_ZN47_INTERNAL_61c403c3_9_kernel_cu_19c49083_28964304cuda3std6ranges3__45__cpo9iter_moveE,@object
	.size		_ZN47_INTERNAL_61c403c3_9_kernel_cu_19c49083_28964304cuda3std6ranges3__45__cpo9iter_moveE,(_ZN47_INTERNAL_61c403c3_9_kernel_cu_19c49083_28964304cuda3std3__45__cpo5beginE - _ZN47_INTERNAL_61c403c3_9_kernel_cu_19c49083_28964304cuda3std6ranges3__45__cpo9iter_moveE)
_ZN47_INTERNAL_61c403c3_9_kernel_cu_19c49083_28964304cuda3std6ranges3__45__cpo9iter_moveE:
	.zero		1
	.type		_ZN47_INTERNAL_61c403c3_9_kernel_cu_19c49083_28964304cuda3std3__45__cpo5beginE,@object
	.size		_ZN47_INTERNAL_61c403c3_9_kernel_cu_19c49083_28964304cuda3std3__45__cpo5beginE,(_ZN47_INTERNAL_61c403c3_9_kernel_cu_19c49083_28964304cuda3std3__449_GLOBAL__N__61c403c3_9_kernel_cu_19c49083_28964306ignoreE - _ZN47_INTERNAL_61c403c3_9_kernel_cu_19c49083_28964304cuda3std3__45__cpo5beginE)
_ZN47_INTERNAL_61c403c3_9_kernel_cu_19c49083_28964304cuda3std3__45__cpo5beginE:
	.zero		1
	.type		_ZN47_INTERNAL_61c403c3_9_kernel_cu_19c49083_28964304cuda3std3__449_GLOBAL__N__61c403c3_9_kernel_cu_19c49083_28964306ignoreE,@object
	.size		_ZN47_INTERNAL_61c403c3_9_kernel_cu_19c49083_28964304cuda3std3__449_GLOBAL__N__61c403c3_9_kernel_cu_19c49083_28964306ignoreE,(_ZN47_INTERNAL_61c403c3_9_kernel_cu_19c49083_28964304cute7productE - _ZN47_INTERNAL_61c403c3_9_kernel_cu_19c49083_28964304cuda3std3__449_GLOBAL__N__61c403c3_9_kernel_cu_19c49083_28964306ignoreE)
_ZN47_INTERNAL_61c403c3_9_kernel_cu_19c49083_28964304cuda3std3__449_GLOBAL__N__61c403c3_9_kernel_cu_19c49083_28964306ignoreE:
	.zero		1
	.type		_ZN47_INTERNAL_61c403c3_9_kernel_cu_19c49083_28964304cute7productE,@object
	.size		_ZN47_INTERNAL_61c403c3_9_kernel_cu_19c49083_28964304cute7productE,(_ZN47_INTERNAL_61c403c3_9_kernel_cu_19c49083_28964304cuda3std3__45__cpo3endE - _ZN47_INTERNAL_61c403c3_9_kernel_cu_19c49083_28964304cute7productE)
_ZN47_INTERNAL_61c403c3_9_kernel_cu_19c49083_28964304cute7productE:
	.zero		1
	.type		_ZN47_INTERNAL_61c403c3_9_kernel_cu_19c49083_28964304cuda3std3__45__cpo3endE,@object
	.size		_ZN47_INTERNAL_61c403c3_9_kernel_cu_19c49083_28964304cuda3std3__45__cpo3endE,(_ZN47_INTERNAL_61c403c3_9_kernel_cu_19c49083_28964304cuda3std3__419piecewise_constructE - _ZN47_INTERNAL_61c403c3_9_kernel_cu_19c49083_28964304cuda3std3__45__cpo3endE)
_ZN47_INTERNAL_61c403c3_9_kernel_cu_19c49083_28964304cuda3std3__45__cpo3endE:
	.zero		1
	.type		_ZN47_INTERNAL_61c403c3_9_kernel_cu_19c49083_28964304cuda3std3__419piecewise_constructE,@object
	.size		_ZN47_INTERNAL_61c403c3_9_kernel_cu_19c49083_28964304cuda3std3__419piecewise_constructE,(_ZN47_INTERNAL_61c403c3_9_kernel_cu_19c49083_28964304cuda3std3__45__cpo4cendE - _ZN47_INTERNAL_61c403c3_9_kernel_cu_19c49083_28964304cuda3std3__419piecewise_constructE)
_ZN47_INTERNAL_61c403c3_9_kernel_cu_19c49083_28964304cuda3std3__419piecewise_constructE:
	.zero		1
	.type		_ZN47_INTERNAL_61c403c3_9_kernel_cu_19c49083_28964304cuda3std3__45__cpo4cendE,@object
	.size		_ZN47_INTERNAL_61c403c3_9_kernel_cu_19c49083_28964304cuda3std3__45__cpo4cendE,(_ZN47_INTERNAL_61c403c3_9_kernel_cu_19c49083_28964304cuda3std6ranges3__45__cpo4swapE - _ZN47_INTERNAL_61c403c3_9_kernel_cu_19c49083_28964304cuda3std3__45__cpo4cendE)
_ZN47_INTERNAL_61c403c3_9_kernel_cu_19c49083_28964304cuda3std3__45__cpo4cendE:
	.zero		1
	.type		_ZN47_INTERNAL_61c403c3_9_kernel_cu_19c49083_28964304cuda3std6ranges3__45__cpo4swapE,@object
	.size		_ZN47_INTERNAL_61c403c3_9_kernel_cu_19c49083_28964304cuda3std6ranges3__45__cpo4swapE,(.L_10 - _ZN47_INTERNAL_61c403c3_9_kernel_cu_19c49083_28964304cuda3std6ranges3__45__cpo4swapE)
_ZN47_INTERNAL_61c403c3_9_kernel_cu_19c49083_28964304cuda3std6ranges3__45__cpo4swapE:
	.zero		1
.L_10:


//--------------------- .nv.constant0._ZN9deep_gemm24sm100_fp8_gemm_1d1d_implILN4cute4UMMA5MajorE0ELS3_0ELj0ELj7168ELj2048ELj128ELj64ELj128ELj1ELj128ELj128ELj128ELj7ELj128ELj128ELj1ELb0ELj112ELNS_8GemmTypeE0ELb0EN7cutlass10bfloat16_tENS_16EpilogueIdentityEEEvPijjj14CUtensorMap_stS9_S9_S9_S9_ --------------------------
	.section	.nv.constant0._ZN9deep_gemm24sm100_fp8_gemm_1d1d_implILN4cute4UMMA5MajorE0ELS3_0ELj0ELj7168ELj2048ELj128ELj64ELj128ELj1ELj128ELj128ELj128ELj7ELj128ELj128ELj1ELb0ELj112ELNS_8GemmTypeE0ELb0EN7cutlass10bfloat16_tENS_16EpilogueIdentityEEEvPijjj14CUtensorMap_stS9_S9_S9_S9_,"a",@progbits
	.sectionflags	@""
	.align	4
.nv.constant0._ZN9deep_gemm24sm100_fp8_gemm_1d1d_implILN4cute4UMMA5MajorE0ELS3_0ELj0ELj7168ELj2048ELj128ELj64ELj128ELj1ELj128ELj128ELj128ELj7ELj128ELj128ELj1ELb0ELj112ELNS_8GemmTypeE0ELb0EN7cutlass10bfloat16_tENS_16EpilogueIdentityEEEvPijjj14CUtensorMap_stS9_S9_S9_S9_:
	.zero		1600


//--------------------- SYMBOLS --------------------------

	.type		.nv.reservedSmem.offset0,@object
	.size		.nv.reservedSmem.offset0,0x4
	.type		.nv.reservedSmem.cap,@object
	.size		.nv.reservedSmem.cap,0x4
